//
// Generated by NVIDIA NVVM Compiler
//
// Compiler Build ID: CL-36424714
// Cuda compilation tools, release 13.0, V13.0.88
// Based on NVVM 20.0.0
//

.version 9.0
.target sm_100
.address_size 64

	// .globl	render
.func  (.param .b64 func_retval0) __internal_accurate_pow
(
	.param .b64 __internal_accurate_pow_param_0
)
;
.global .align 4 .b8 __cudart_i2opi_f[24] = {65, 144, 67, 60, 153, 149, 98, 219, 192, 221, 52, 245, 209, 87, 39, 252, 41, 21, 68, 78, 110, 131, 249, 162};

.visible .entry render(
	.param .u32 render_param_0,
	.param .u32 render_param_1,
	.param .u32 render_param_2,
	.param .u32 render_param_3,
	.param .f32 render_param_4,
	.param .f32 render_param_5,
	.param .f32 render_param_6,
	.param .f32 render_param_7,
	.param .f32 render_param_8,
	.param .f32 render_param_9,
	.param .f32 render_param_10,
	.param .f32 render_param_11,
	.param .f32 render_param_12,
	.param .f32 render_param_13,
	.param .u64 .ptr .align 1 render_param_14,
	.param .u64 .ptr .align 1 render_param_15
)
{
	.local .align 4 .b8 	__local_depot0[28];
	.reg .b64 	%SP;
	.reg .b64 	%SPL;
	.reg .pred 	%p<150>;
	.reg .b16 	%rs<2>;
	.reg .b32 	%r<274>;
	.reg .b32 	%f<500>;
	.reg .b64 	%rd<88>;
	.reg .b64 	%fd<93>;

	mov.u64 	%SPL, __local_depot0;
	ld.param.u32 	%r74, [render_param_0];
	ld.param.u32 	%r78, [render_param_1];
	ld.param.u32 	%r76, [render_param_2];
	ld.param.u32 	%r77, [render_param_3];
	ld.param.f32 	%f118, [render_param_5];
	ld.param.f32 	%f119, [render_param_6];
	ld.param.f32 	%f468, [render_param_7];
	ld.param.f32 	%f467, [render_param_8];
	ld.param.f32 	%f466, [render_param_9];
	ld.param.f32 	%f123, [render_param_10];
	ld.param.f32 	%f124, [render_param_11];
	ld.param.f32 	%f125, [render_param_12];
	ld.param.f32 	%f126, [render_param_13];
	ld.param.u64 	%rd33, [render_param_14];
	ld.param.u64 	%rd32, [render_param_15];
	cvta.to.global.u64 	%rd1, %rd33;
	add.u64 	%rd2, %SPL, 0;
	mov.u32 	%r79, %tid.x;
	mov.u32 	%r80, %ntid.x;
	mov.u32 	%r81, %ctaid.x;
	mad.lo.s32 	%r1, %r80, %r81, %r79;
	mov.u32 	%r82, %tid.y;
	mov.u32 	%r83, %ntid.y;
	mov.u32 	%r84, %ctaid.y;
	mad.lo.s32 	%r85, %r83, %r84, %r82;
	setp.ge.s32 	%p2, %r1, %r74;
	setp.ge.s32 	%p3, %r85, %r78;
	or.pred  	%p4, %p2, %p3;
	@%p4 bra 	$L__BB0_91;
	cvta.to.global.u64 	%rd35, %rd32;
	mad.lo.s32 	%r86, %r85, %r74, %r1;
	mul.lo.s32 	%r87, %r86, 3;
	cvt.s64.s32 	%rd36, %r87;
	add.s64 	%rd3, %rd35, %rd36;
	mov.b16 	%rs1, 128;
	st.global.u8 	[%rd3], %rs1;
	st.global.u8 	[%rd3+1], %rs1;
	st.global.u8 	[%rd3+2], %rs1;
	cvt.f64.f32 	%fd21, %f125;
	mul.f64 	%fd22, %fd21, 0d3F91DF46A1FAE711;
	cvt.rn.f32.f64 	%f127, %fd22;
	cvt.rn.f64.s32 	%fd23, %r1;
	add.f64 	%fd24, %fd23, %fd23;
	cvt.rn.f64.s32 	%fd25, %r74;
	div.rn.f64 	%fd26, %fd24, %fd25;
	add.f64 	%fd27, %fd26, 0dBFF0000000000000;
	cvt.f64.f32 	%fd28, %f127;
	mul.f64 	%fd29, %fd27, %fd28;
	cvt.rn.f32.f64 	%f1, %fd29;
	shl.b32 	%r88, %r85, 1;
	cvt.rn.f64.u32 	%fd30, %r88;
	cvt.rn.f64.u32 	%fd31, %r78;
	div.rn.f64 	%fd32, %fd30, %fd31;
	add.f64 	%fd33, %fd32, 0dBFF0000000000000;
	mul.f64 	%fd34, %fd33, %fd28;
	mul.f64 	%fd35, %fd34, %fd31;
	div.rn.f64 	%fd36, %fd35, %fd25;
	cvt.rn.f32.f64 	%f128, %fd36;
	add.f32 	%f2, %f124, %f128;
	mul.f32 	%f129, %f2, 0f3F22F983;
	cvt.rni.s32.f32 	%r268, %f129;
	cvt.rn.f32.s32 	%f130, %r268;
	fma.rn.f32 	%f131, %f130, 0fBFC90FDA, %f2;
	fma.rn.f32 	%f132, %f130, 0fB3A22168, %f131;
	fma.rn.f32 	%f465, %f130, 0fA7C234C5, %f132;
	abs.f32 	%f4, %f2;
	setp.ltu.f32 	%p5, %f4, 0f47CE4780;
	mov.u32 	%r256, %r268;
	mov.f32 	%f462, %f465;
	@%p5 bra 	$L__BB0_9;
	setp.neu.f32 	%p6, %f4, 0f7F800000;
	@%p6 bra 	$L__BB0_4;
	mov.f32 	%f135, 0f00000000;
	mul.rn.f32 	%f462, %f2, %f135;
	mov.b32 	%r256, 0;
	bra.uni 	$L__BB0_9;
$L__BB0_4:
	mov.b32 	%r4, %f2;
	shl.b32 	%r90, %r4, 8;
	or.b32  	%r5, %r90, -2147483648;
	mov.b64 	%rd79, 0;
	mov.b32 	%r253, 0;
	mov.u64 	%rd77, __cudart_i2opi_f;
	mov.u64 	%rd78, %rd2;
$L__BB0_5:
	.pragma "nounroll";
	ld.global.nc.u32 	%r91, [%rd77];
	mad.wide.u32 	%rd39, %r91, %r5, %rd79;
	shr.u64 	%rd79, %rd39, 32;
	st.local.u32 	[%rd78], %rd39;
	add.s32 	%r253, %r253, 1;
	add.s64 	%rd78, %rd78, 4;
	add.s64 	%rd77, %rd77, 4;
	setp.ne.s32 	%p7, %r253, 6;
	@%p7 bra 	$L__BB0_5;
	shr.u32 	%r92, %r4, 23;
	st.local.u32 	[%rd2+24], %rd79;
	and.b32  	%r8, %r92, 31;
	and.b32  	%r93, %r92, 224;
	add.s32 	%r94, %r93, -128;
	shr.u32 	%r95, %r94, 5;
	mul.wide.u32 	%rd40, %r95, 4;
	sub.s64 	%rd10, %rd2, %rd40;
	ld.local.u32 	%r254, [%rd10+24];
	ld.local.u32 	%r255, [%rd10+20];
	setp.eq.s32 	%p8, %r8, 0;
	@%p8 bra 	$L__BB0_8;
	shf.l.wrap.b32 	%r254, %r255, %r254, %r8;
	ld.local.u32 	%r96, [%rd10+16];
	shf.l.wrap.b32 	%r255, %r96, %r255, %r8;
$L__BB0_8:
	shr.u32 	%r97, %r254, 30;
	shf.l.wrap.b32 	%r98, %r255, %r254, 2;
	shl.b32 	%r99, %r255, 2;
	shr.u32 	%r100, %r98, 31;
	add.s32 	%r101, %r100, %r97;
	neg.s32 	%r102, %r101;
	setp.lt.s32 	%p9, %r4, 0;
	selp.b32 	%r256, %r102, %r101, %p9;
	xor.b32  	%r103, %r98, %r4;
	shr.s32 	%r104, %r98, 31;
	xor.b32  	%r105, %r104, %r98;
	xor.b32  	%r106, %r104, %r99;
	cvt.u64.u32 	%rd41, %r105;
	shl.b64 	%rd42, %rd41, 32;
	cvt.u64.u32 	%rd43, %r106;
	or.b64  	%rd44, %rd42, %rd43;
	cvt.rn.f64.s64 	%fd37, %rd44;
	mul.f64 	%fd38, %fd37, 0d3BF921FB54442D19;
	cvt.rn.f32.f64 	%f133, %fd38;
	neg.f32 	%f134, %f133;
	setp.lt.s32 	%p10, %r103, 0;
	selp.f32 	%f462, %f134, %f133, %p10;
$L__BB0_9:
	add.s32 	%r108, %r256, 1;
	mul.rn.f32 	%f136, %f462, %f462;
	and.b32  	%r109, %r256, 1;
	setp.eq.b32 	%p11, %r109, 1;
	selp.f32 	%f137, %f462, 0f3F800000, %p11;
	fma.rn.f32 	%f138, %f136, %f137, 0f00000000;
	fma.rn.f32 	%f139, %f136, 0f37CBAC00, 0fBAB607ED;
	selp.f32 	%f140, 0fB94D4153, %f139, %p11;
	selp.f32 	%f141, 0f3C0885E4, 0f3D2AAABB, %p11;
	fma.rn.f32 	%f142, %f140, %f136, %f141;
	selp.f32 	%f143, 0fBE2AAAA8, 0fBEFFFFFF, %p11;
	fma.rn.f32 	%f144, %f142, %f136, %f143;
	fma.rn.f32 	%f145, %f144, %f138, %f137;
	and.b32  	%r110, %r108, 2;
	setp.eq.s32 	%p12, %r110, 0;
	mov.f32 	%f146, 0f00000000;
	sub.f32 	%f147, %f146, %f145;
	selp.f32 	%f8, %f145, %f147, %p12;
	add.f32 	%f9, %f123, %f1;
	mul.f32 	%f148, %f9, 0f3F22F983;
	cvt.rni.s32.f32 	%r264, %f148;
	cvt.rn.f32.s32 	%f149, %r264;
	fma.rn.f32 	%f150, %f149, 0fBFC90FDA, %f9;
	fma.rn.f32 	%f151, %f149, 0fB3A22168, %f150;
	fma.rn.f32 	%f464, %f149, 0fA7C234C5, %f151;
	abs.f32 	%f11, %f9;
	setp.ltu.f32 	%p13, %f11, 0f47CE4780;
	mov.u32 	%r260, %r264;
	mov.f32 	%f463, %f464;
	@%p13 bra 	$L__BB0_17;
	setp.neu.f32 	%p14, %f11, 0f7F800000;
	@%p14 bra 	$L__BB0_12;
	mov.f32 	%f154, 0f00000000;
	mul.rn.f32 	%f463, %f9, %f154;
	mov.b32 	%r260, 0;
	bra.uni 	$L__BB0_17;
$L__BB0_12:
	mov.b32 	%r18, %f9;
	shl.b32 	%r112, %r18, 8;
	or.b32  	%r19, %r112, -2147483648;
	mov.b64 	%rd82, 0;
	mov.b32 	%r257, 0;
	mov.u64 	%rd80, __cudart_i2opi_f;
	mov.u64 	%rd81, %rd2;
$L__BB0_13:
	.pragma "nounroll";
	ld.global.nc.u32 	%r113, [%rd80];
	mad.wide.u32 	%rd47, %r113, %r19, %rd82;
	shr.u64 	%rd82, %rd47, 32;
	st.local.u32 	[%rd81], %rd47;
	add.s32 	%r257, %r257, 1;
	add.s64 	%rd81, %rd81, 4;
	add.s64 	%rd80, %rd80, 4;
	setp.ne.s32 	%p15, %r257, 6;
	@%p15 bra 	$L__BB0_13;
	shr.u32 	%r114, %r18, 23;
	st.local.u32 	[%rd2+24], %rd82;
	and.b32  	%r22, %r114, 31;
	and.b32  	%r115, %r114, 224;
	add.s32 	%r116, %r115, -128;
	shr.u32 	%r117, %r116, 5;
	mul.wide.u32 	%rd48, %r117, 4;
	sub.s64 	%rd17, %rd2, %rd48;
	ld.local.u32 	%r258, [%rd17+24];
	ld.local.u32 	%r259, [%rd17+20];
	setp.eq.s32 	%p16, %r22, 0;
	@%p16 bra 	$L__BB0_16;
	shf.l.wrap.b32 	%r258, %r259, %r258, %r22;
	ld.local.u32 	%r118, [%rd17+16];
	shf.l.wrap.b32 	%r259, %r118, %r259, %r22;
$L__BB0_16:
	shr.u32 	%r119, %r258, 30;
	shf.l.wrap.b32 	%r120, %r259, %r258, 2;
	shl.b32 	%r121, %r259, 2;
	shr.u32 	%r122, %r120, 31;
	add.s32 	%r123, %r122, %r119;
	neg.s32 	%r124, %r123;
	setp.lt.s32 	%p17, %r18, 0;
	selp.b32 	%r260, %r124, %r123, %p17;
	xor.b32  	%r125, %r120, %r18;
	shr.s32 	%r126, %r120, 31;
	xor.b32  	%r127, %r126, %r120;
	xor.b32  	%r128, %r126, %r121;
	cvt.u64.u32 	%rd49, %r127;
	shl.b64 	%rd50, %rd49, 32;
	cvt.u64.u32 	%rd51, %r128;
	or.b64  	%rd52, %rd50, %rd51;
	cvt.rn.f64.s64 	%fd39, %rd52;
	mul.f64 	%fd40, %fd39, 0d3BF921FB54442D19;
	cvt.rn.f32.f64 	%f152, %fd40;
	neg.f32 	%f153, %f152;
	setp.lt.s32 	%p18, %r125, 0;
	selp.f32 	%f463, %f153, %f152, %p18;
$L__BB0_17:
	setp.ltu.f32 	%p19, %f11, 0f47CE4780;
	add.s32 	%r130, %r260, 1;
	mul.rn.f32 	%f155, %f463, %f463;
	and.b32  	%r131, %r260, 1;
	setp.eq.b32 	%p20, %r131, 1;
	selp.f32 	%f156, %f463, 0f3F800000, %p20;
	fma.rn.f32 	%f157, %f155, %f156, 0f00000000;
	fma.rn.f32 	%f158, %f155, 0f37CBAC00, 0fBAB607ED;
	selp.f32 	%f159, 0fB94D4153, %f158, %p20;
	selp.f32 	%f160, 0f3C0885E4, 0f3D2AAABB, %p20;
	fma.rn.f32 	%f161, %f159, %f155, %f160;
	selp.f32 	%f162, 0fBE2AAAA8, 0fBEFFFFFF, %p20;
	fma.rn.f32 	%f163, %f161, %f155, %f162;
	fma.rn.f32 	%f164, %f163, %f157, %f156;
	and.b32  	%r132, %r130, 2;
	setp.eq.s32 	%p21, %r132, 0;
	mov.f32 	%f165, 0f00000000;
	sub.f32 	%f166, %f165, %f164;
	selp.f32 	%f15, %f164, %f166, %p21;
	@%p19 bra 	$L__BB0_25;
	setp.neu.f32 	%p22, %f11, 0f7F800000;
	@%p22 bra 	$L__BB0_20;
	mov.f32 	%f169, 0f00000000;
	mul.rn.f32 	%f464, %f9, %f169;
	mov.b32 	%r264, 0;
	bra.uni 	$L__BB0_25;
$L__BB0_20:
	mov.b32 	%r31, %f9;
	shl.b32 	%r134, %r31, 8;
	or.b32  	%r32, %r134, -2147483648;
	mov.b64 	%rd85, 0;
	mov.b32 	%r261, 0;
	mov.u64 	%rd83, __cudart_i2opi_f;
	mov.u64 	%rd84, %rd2;
$L__BB0_21:
	.pragma "nounroll";
	ld.global.nc.u32 	%r135, [%rd83];
	mad.wide.u32 	%rd55, %r135, %r32, %rd85;
	shr.u64 	%rd85, %rd55, 32;
	st.local.u32 	[%rd84], %rd55;
	add.s32 	%r261, %r261, 1;
	add.s64 	%rd84, %rd84, 4;
	add.s64 	%rd83, %rd83, 4;
	setp.ne.s32 	%p23, %r261, 6;
	@%p23 bra 	$L__BB0_21;
	shr.u32 	%r136, %r31, 23;
	st.local.u32 	[%rd2+24], %rd85;
	and.b32  	%r35, %r136, 31;
	and.b32  	%r137, %r136, 224;
	add.s32 	%r138, %r137, -128;
	shr.u32 	%r139, %r138, 5;
	mul.wide.u32 	%rd56, %r139, 4;
	sub.s64 	%rd24, %rd2, %rd56;
	ld.local.u32 	%r262, [%rd24+24];
	ld.local.u32 	%r263, [%rd24+20];
	setp.eq.s32 	%p24, %r35, 0;
	@%p24 bra 	$L__BB0_24;
	shf.l.wrap.b32 	%r262, %r263, %r262, %r35;
	ld.local.u32 	%r140, [%rd24+16];
	shf.l.wrap.b32 	%r263, %r140, %r263, %r35;
$L__BB0_24:
	shr.u32 	%r141, %r262, 30;
	shf.l.wrap.b32 	%r142, %r263, %r262, 2;
	shl.b32 	%r143, %r263, 2;
	shr.u32 	%r144, %r142, 31;
	add.s32 	%r145, %r144, %r141;
	neg.s32 	%r146, %r145;
	setp.lt.s32 	%p25, %r31, 0;
	selp.b32 	%r264, %r146, %r145, %p25;
	xor.b32  	%r147, %r142, %r31;
	shr.s32 	%r148, %r142, 31;
	xor.b32  	%r149, %r148, %r142;
	xor.b32  	%r150, %r148, %r143;
	cvt.u64.u32 	%rd57, %r149;
	shl.b64 	%rd58, %rd57, 32;
	cvt.u64.u32 	%rd59, %r150;
	or.b64  	%rd60, %rd58, %rd59;
	cvt.rn.f64.s64 	%fd41, %rd60;
	mul.f64 	%fd42, %fd41, 0d3BF921FB54442D19;
	cvt.rn.f32.f64 	%f167, %fd42;
	neg.f32 	%f168, %f167;
	setp.lt.s32 	%p26, %r147, 0;
	selp.f32 	%f464, %f168, %f167, %p26;
$L__BB0_25:
	setp.ltu.f32 	%p27, %f4, 0f47CE4780;
	mul.rn.f32 	%f170, %f464, %f464;
	and.b32  	%r152, %r264, 1;
	setp.eq.b32 	%p28, %r152, 1;
	selp.f32 	%f171, 0f3F800000, %f464, %p28;
	fma.rn.f32 	%f172, %f170, %f171, 0f00000000;
	fma.rn.f32 	%f173, %f170, 0f37CBAC00, 0fBAB607ED;
	selp.f32 	%f174, %f173, 0fB94D4153, %p28;
	selp.f32 	%f175, 0f3D2AAABB, 0f3C0885E4, %p28;
	fma.rn.f32 	%f176, %f174, %f170, %f175;
	selp.f32 	%f177, 0fBEFFFFFF, 0fBE2AAAA8, %p28;
	fma.rn.f32 	%f178, %f176, %f170, %f177;
	fma.rn.f32 	%f179, %f178, %f172, %f171;
	and.b32  	%r153, %r264, 2;
	setp.eq.s32 	%p29, %r153, 0;
	mov.f32 	%f180, 0f00000000;
	sub.f32 	%f181, %f180, %f179;
	selp.f32 	%f182, %f179, %f181, %p29;
	mul.f32 	%f470, %f8, %f182;
	@%p27 bra 	$L__BB0_33;
	setp.neu.f32 	%p30, %f4, 0f7F800000;
	@%p30 bra 	$L__BB0_28;
	mov.f32 	%f185, 0f00000000;
	mul.rn.f32 	%f465, %f2, %f185;
	mov.b32 	%r268, 0;
	bra.uni 	$L__BB0_33;
$L__BB0_28:
	mov.b32 	%r44, %f2;
	shl.b32 	%r155, %r44, 8;
	or.b32  	%r45, %r155, -2147483648;
	mov.b64 	%rd86, 0;
	mov.b32 	%r265, 0;
	mov.u64 	%rd63, __cudart_i2opi_f;
$L__BB0_29:
	.pragma "nounroll";
	mul.wide.u32 	%rd62, %r265, 4;
	add.s64 	%rd64, %rd63, %rd62;
	ld.global.nc.u32 	%r156, [%rd64];
	mad.wide.u32 	%rd65, %r156, %r45, %rd86;
	shr.u64 	%rd86, %rd65, 32;
	add.s64 	%rd66, %rd2, %rd62;
	st.local.u32 	[%rd66], %rd65;
	add.s32 	%r265, %r265, 1;
	setp.ne.s32 	%p31, %r265, 6;
	@%p31 bra 	$L__BB0_29;
	shr.u32 	%r157, %r44, 23;
	st.local.u32 	[%rd2+24], %rd86;
	and.b32  	%r48, %r157, 31;
	and.b32  	%r158, %r157, 224;
	add.s32 	%r159, %r158, -128;
	shr.u32 	%r160, %r159, 5;
	mul.wide.u32 	%rd67, %r160, 4;
	sub.s64 	%rd27, %rd2, %rd67;
	ld.local.u32 	%r266, [%rd27+24];
	ld.local.u32 	%r267, [%rd27+20];
	setp.eq.s32 	%p32, %r48, 0;
	@%p32 bra 	$L__BB0_32;
	shf.l.wrap.b32 	%r266, %r267, %r266, %r48;
	ld.local.u32 	%r161, [%rd27+16];
	shf.l.wrap.b32 	%r267, %r161, %r267, %r48;
$L__BB0_32:
	shr.u32 	%r162, %r266, 30;
	shf.l.wrap.b32 	%r163, %r267, %r266, 2;
	shl.b32 	%r164, %r267, 2;
	shr.u32 	%r165, %r163, 31;
	add.s32 	%r166, %r165, %r162;
	neg.s32 	%r167, %r166;
	setp.lt.s32 	%p33, %r44, 0;
	selp.b32 	%r268, %r167, %r166, %p33;
	xor.b32  	%r168, %r163, %r44;
	shr.s32 	%r169, %r163, 31;
	xor.b32  	%r170, %r169, %r163;
	xor.b32  	%r171, %r169, %r164;
	cvt.u64.u32 	%rd68, %r170;
	shl.b64 	%rd69, %rd68, 32;
	cvt.u64.u32 	%rd70, %r171;
	or.b64  	%rd71, %rd69, %rd70;
	cvt.rn.f64.s64 	%fd43, %rd71;
	mul.f64 	%fd44, %fd43, 0d3BF921FB54442D19;
	cvt.rn.f32.f64 	%f183, %fd44;
	neg.f32 	%f184, %f183;
	setp.lt.s32 	%p34, %r168, 0;
	selp.f32 	%f465, %f184, %f183, %p34;
$L__BB0_33:
	mul.rn.f32 	%f186, %f465, %f465;
	and.b32  	%r173, %r268, 1;
	setp.eq.b32 	%p35, %r173, 1;
	selp.f32 	%f187, 0f3F800000, %f465, %p35;
	fma.rn.f32 	%f188, %f186, %f187, 0f00000000;
	fma.rn.f32 	%f189, %f186, 0f37CBAC00, 0fBAB607ED;
	selp.f32 	%f190, %f189, 0fB94D4153, %p35;
	selp.f32 	%f191, 0f3D2AAABB, 0f3C0885E4, %p35;
	fma.rn.f32 	%f192, %f190, %f186, %f191;
	selp.f32 	%f193, 0fBEFFFFFF, 0fBE2AAAA8, %p35;
	fma.rn.f32 	%f194, %f192, %f186, %f193;
	fma.rn.f32 	%f195, %f194, %f188, %f187;
	and.b32  	%r174, %r268, 2;
	setp.eq.s32 	%p36, %r174, 0;
	mov.f32 	%f196, 0f00000000;
	sub.f32 	%f197, %f196, %f195;
	selp.f32 	%f469, %f195, %f197, %p36;
	setp.lt.s32 	%p37, %r77, 1;
	@%p37 bra 	$L__BB0_91;
	setp.lt.s32 	%p38, %r76, 1;
	mov.f64 	%fd45, 0d4000000000000000;
	{
	.reg .b32 %temp; 
	mov.b64 	{%temp, %r57}, %fd45;
	}
	and.b32  	%r58, %r57, 2146435072;
	setp.eq.s32 	%p39, %r58, 1062207488;
	setp.lt.s32 	%p40, %r57, 0;
	selp.b32 	%r59, 0, 2146435072, %p40;
	and.b32  	%r175, %r57, 2147483647;
	setp.ne.s32 	%p41, %r175, 1071644672;
	and.pred  	%p1, %p39, %p41;
	or.b32  	%r60, %r59, -2147483648;
	mul.f32 	%f198, %f126, 0f3F000000;
	cvt.rzi.f32.f32 	%f199, %f198;
	add.f32 	%f200, %f199, %f199;
	sub.f32 	%f201, %f126, %f200;
	abs.f32 	%f24, %f201;
	abs.f32 	%f25, %f126;
	cvt.rmi.f32.f32 	%f26, %f126;
	@%p38 bra 	$L__BB0_91;
	mul.f32 	%f471, %f8, %f15;
	mov.b32 	%r269, 0;
	add.s64 	%rd29, %rd1, 16;
$L__BB0_36:
	ld.param.f32 	%f493, [render_param_4];
	mov.f32 	%f473, 0f00000000;
	mov.b32 	%r270, 0;
	mov.f32 	%f474, %f473;
	mov.f32 	%f475, %f473;
$L__BB0_37:
	setp.lt.s32 	%p42, %r57, 0;
	setp.eq.s32 	%p43, %r58, 1062207488;
	mul.lo.s32 	%r178, %r270, 11;
	mul.wide.u32 	%rd72, %r178, 4;
	add.s64 	%rd28, %rd1, %rd72;
	ld.global.f32 	%f38, [%rd28];
	sub.f32 	%f39, %f38, %f468;
	ld.global.f32 	%f40, [%rd28+4];
	sub.f32 	%f41, %f40, %f467;
	ld.global.f32 	%f42, [%rd28+8];
	sub.f32 	%f43, %f42, %f466;
	cvt.f64.f32 	%fd1, %f39;
	{
	.reg .b32 %temp; 
	mov.b64 	{%temp, %r63}, %fd1;
	}
	abs.f64 	%fd2, %fd1;
	{ // callseq 0, 0
	.param .b64 param0;
	st.param.f64 	[param0], %fd2;
	.param .b64 retval0;
	call.uni (retval0), 
	__internal_accurate_pow, 
	(
	param0
	);
	ld.param.f64 	%fd46, [retval0];
	} // callseq 0
	setp.lt.s32 	%p45, %r63, 0;
	neg.f64 	%fd48, %fd46;
	selp.f64 	%fd49, %fd48, %fd46, %p43;
	selp.f64 	%fd50, %fd49, %fd46, %p45;
	setp.eq.f32 	%p46, %f39, 0f00000000;
	selp.b32 	%r179, %r63, 0, %p43;
	or.b32  	%r180, %r179, 2146435072;
	selp.b32 	%r181, %r180, %r179, %p42;
	mov.b32 	%r182, 0;
	mov.b64 	%fd51, {%r182, %r181};
	selp.f64 	%fd90, %fd51, %fd50, %p46;
	add.f64 	%fd52, %fd1, 0d4000000000000000;
	{
	.reg .b32 %temp; 
	mov.b64 	{%temp, %r183}, %fd52;
	}
	and.b32  	%r184, %r183, 2146435072;
	setp.ne.s32 	%p47, %r184, 2146435072;
	@%p47 bra 	$L__BB0_42;
	setp.nan.f32 	%p48, %f39, %f39;
	@%p48 bra 	$L__BB0_41;
	setp.neu.f64 	%p49, %fd2, 0d7FF0000000000000;
	@%p49 bra 	$L__BB0_42;
	selp.b32 	%r185, %r60, %r59, %p1;
	selp.b32 	%r186, %r185, %r59, %p45;
	mov.b32 	%r187, 0;
	mov.b64 	%fd90, {%r187, %r186};
	bra.uni 	$L__BB0_42;
$L__BB0_41:
	mov.f64 	%fd53, 0d4000000000000000;
	add.rn.f64 	%fd90, %fd1, %fd53;
$L__BB0_42:
	cvt.f64.f32 	%fd7, %f41;
	{
	.reg .b32 %temp; 
	mov.b64 	{%temp, %r64}, %fd7;
	}
	abs.f64 	%fd8, %fd7;
	{ // callseq 1, 0
	.param .b64 param0;
	st.param.f64 	[param0], %fd8;
	.param .b64 retval0;
	call.uni (retval0), 
	__internal_accurate_pow, 
	(
	param0
	);
	ld.param.f64 	%fd54, [retval0];
	} // callseq 1
	setp.lt.s32 	%p54, %r64, 0;
	neg.f64 	%fd56, %fd54;
	selp.f64 	%fd57, %fd56, %fd54, %p43;
	selp.f64 	%fd58, %fd57, %fd54, %p54;
	setp.eq.f32 	%p55, %f41, 0f00000000;
	selp.b32 	%r188, %r64, 0, %p43;
	or.b32  	%r189, %r188, 2146435072;
	selp.b32 	%r190, %r189, %r188, %p42;
	mov.b32 	%r191, 0;
	mov.b64 	%fd59, {%r191, %r190};
	selp.f64 	%fd91, %fd59, %fd58, %p55;
	add.f64 	%fd60, %fd7, 0d4000000000000000;
	{
	.reg .b32 %temp; 
	mov.b64 	{%temp, %r192}, %fd60;
	}
	and.b32  	%r193, %r192, 2146435072;
	setp.ne.s32 	%p56, %r193, 2146435072;
	@%p56 bra 	$L__BB0_47;
	setp.nan.f32 	%p57, %f41, %f41;
	@%p57 bra 	$L__BB0_46;
	setp.neu.f64 	%p58, %fd8, 0d7FF0000000000000;
	@%p58 bra 	$L__BB0_47;
	selp.b32 	%r194, %r60, %r59, %p1;
	selp.b32 	%r195, %r194, %r59, %p54;
	mov.b32 	%r196, 0;
	mov.b64 	%fd91, {%r196, %r195};
	bra.uni 	$L__BB0_47;
$L__BB0_46:
	mov.f64 	%fd61, 0d4000000000000000;
	add.rn.f64 	%fd91, %fd7, %fd61;
$L__BB0_47:
	setp.eq.f32 	%p63, %f41, 0f3F800000;
	selp.f64 	%fd62, 0d3FF0000000000000, %fd91, %p63;
	setp.eq.f32 	%p64, %f39, 0f3F800000;
	selp.f64 	%fd63, 0d3FF0000000000000, %fd90, %p64;
	add.f64 	%fd13, %fd63, %fd62;
	cvt.f64.f32 	%fd14, %f43;
	{
	.reg .b32 %temp; 
	mov.b64 	{%temp, %r65}, %fd14;
	}
	abs.f64 	%fd15, %fd14;
	{ // callseq 2, 0
	.param .b64 param0;
	st.param.f64 	[param0], %fd15;
	.param .b64 retval0;
	call.uni (retval0), 
	__internal_accurate_pow, 
	(
	param0
	);
	ld.param.f64 	%fd64, [retval0];
	} // callseq 2
	setp.lt.s32 	%p65, %r65, 0;
	neg.f64 	%fd66, %fd64;
	selp.f64 	%fd67, %fd66, %fd64, %p43;
	selp.f64 	%fd68, %fd67, %fd64, %p65;
	setp.eq.f32 	%p66, %f43, 0f00000000;
	selp.b32 	%r197, %r65, 0, %p43;
	or.b32  	%r198, %r197, 2146435072;
	selp.b32 	%r199, %r198, %r197, %p42;
	mov.b32 	%r200, 0;
	mov.b64 	%fd69, {%r200, %r199};
	selp.f64 	%fd92, %fd69, %fd68, %p66;
	add.f64 	%fd70, %fd14, 0d4000000000000000;
	{
	.reg .b32 %temp; 
	mov.b64 	{%temp, %r201}, %fd70;
	}
	and.b32  	%r202, %r201, 2146435072;
	setp.ne.s32 	%p67, %r202, 2146435072;
	@%p67 bra 	$L__BB0_52;
	setp.nan.f32 	%p68, %f43, %f43;
	@%p68 bra 	$L__BB0_51;
	setp.neu.f64 	%p69, %fd15, 0d7FF0000000000000;
	@%p69 bra 	$L__BB0_52;
	selp.b32 	%r203, %r60, %r59, %p1;
	selp.b32 	%r204, %r203, %r59, %p65;
	mov.b32 	%r205, 0;
	mov.b64 	%fd92, {%r205, %r204};
	bra.uni 	$L__BB0_52;
$L__BB0_51:
	mov.f64 	%fd71, 0d4000000000000000;
	add.rn.f64 	%fd92, %fd14, %fd71;
$L__BB0_52:
	setp.eq.f32 	%p71, %f43, 0f3F800000;
	selp.f64 	%fd72, 0d3FF0000000000000, %fd92, %p71;
	add.f64 	%fd73, %fd13, %fd72;
	cvt.rn.f32.f64 	%f203, %fd73;
	mul.lo.s32 	%r206, %r270, 5;
	mul.wide.u32 	%rd73, %r206, 4;
	add.s64 	%rd74, %rd1, %rd73;
	ld.global.f32 	%f204, [%rd74+12];
	mul.f32 	%f205, %f118, %f204;
	div.rn.f32 	%f206, %f205, %f203;
	sqrt.rn.f32 	%f207, %f203;
	div.rn.f32 	%f208, %f206, %f207;
	fma.rn.f32 	%f475, %f39, %f208, %f475;
	fma.rn.f32 	%f474, %f41, %f208, %f474;
	fma.rn.f32 	%f473, %f43, %f208, %f473;
	ld.global.f32 	%f47, [%rd28+16];
	sub.f32 	%f48, %f207, %f47;
	abs.f32 	%f209, %f48;
	cvt.f64.f32 	%fd20, %f209;
	setp.geu.f64 	%p72, %fd20, 0d3FB999999999999A;
	@%p72 bra 	$L__BB0_86;
	ld.global.f32 	%f49, [%rd28+20];
	setp.neu.f32 	%p73, %f49, 0f00000000;
	@%p73 bra 	$L__BB0_56;
	ld.global.f32 	%f210, [%rd28+24];
	setp.neu.f32 	%p74, %f210, 0f00000000;
	@%p74 bra 	$L__BB0_56;
	ld.global.f32 	%f211, [%rd28+28];
	setp.eq.f32 	%p75, %f211, 0f00000000;
	@%p75 bra 	$L__BB0_87;
$L__BB0_56:
	ld.global.f32 	%f212, [%rd28+12];
	mul.f32 	%f213, %f118, %f212;
	div.rn.f32 	%f214, %f213, %f47;
	setp.geu.f32 	%p76, %f214, %f119;
	@%p76 bra 	$L__BB0_87;
	neg.s32 	%r272, %r76;
	sub.f32 	%f50, %f468, %f38;
	sub.f32 	%f51, %f467, %f40;
	sub.f32 	%f52, %f466, %f42;
	mul.f32 	%f216, %f51, %f51;
	fma.rn.f32 	%f217, %f50, %f50, %f216;
	fma.rn.f32 	%f53, %f52, %f52, %f217;
	add.f32 	%f54, %f50, %f50;
	add.f32 	%f55, %f51, %f51;
	add.f32 	%f56, %f52, %f52;
	mov.f32 	%f489, 0f00000000;
	mov.b32 	%r271, 0;
	mov.u64 	%rd87, %rd29;
	mov.f32 	%f488, %f489;
	mov.f32 	%f487, %f489;
	mov.f32 	%f486, %f489;
	mov.f32 	%f485, %f489;
	mov.f32 	%f484, %f489;
	mov.f32 	%f483, %f489;
$L__BB0_58:
	ld.global.f32 	%f218, [%rd87+-4];
	mul.f32 	%f219, %f118, %f218;
	ld.global.f32 	%f220, [%rd87];
	div.rn.f32 	%f221, %f219, %f220;
	setp.geu.f32 	%p77, %f221, %f119;
	@%p77 bra 	$L__BB0_60;
	mul.wide.u32 	%rd75, %r271, 4;
	add.s64 	%rd76, %rd1, %rd75;
	ld.global.f32 	%f222, [%rd76];
	sub.f32 	%f223, %f222, %f468;
	ld.global.f32 	%f224, [%rd76+4];
	sub.f32 	%f225, %f224, %f467;
	ld.global.f32 	%f226, [%rd76+8];
	sub.f32 	%f227, %f226, %f466;
	mul.f32 	%f228, %f225, %f225;
	fma.rn.f32 	%f229, %f223, %f223, %f228;
	fma.rn.f32 	%f230, %f227, %f227, %f229;
	mul.f32 	%f231, %f51, %f225;
	fma.rn.f32 	%f232, %f50, %f223, %f231;
	fma.rn.f32 	%f233, %f52, %f227, %f232;
	mul.f32 	%f234, %f53, %f230;
	sqrt.rn.f32 	%f235, %f234;
	div.rn.f32 	%f236, %f233, %f235;
	ld.global.f32 	%f237, [%rd76+36];
	mul.f32 	%f238, %f237, %f236;
	cvt.f64.f32 	%fd74, %f238;
	max.f64 	%fd75, %fd74, 0d0000000000000000;
	cvt.rn.f32.f64 	%f239, %fd75;
	ld.global.f32 	%f240, [%rd76+20];
	fma.rn.f32 	%f483, %f240, %f239, %f483;
	ld.global.f32 	%f241, [%rd76+24];
	fma.rn.f32 	%f484, %f241, %f239, %f484;
	ld.global.f32 	%f242, [%rd76+28];
	fma.rn.f32 	%f485, %f242, %f239, %f485;
	div.rn.f32 	%f243, %f233, %f53;
	mul.f32 	%f244, %f54, %f243;
	sub.f32 	%f245, %f223, %f244;
	mul.f32 	%f246, %f55, %f243;
	sub.f32 	%f247, %f225, %f246;
	mul.f32 	%f248, %f56, %f243;
	sub.f32 	%f249, %f227, %f248;
	mul.f32 	%f250, %f470, %f247;
	fma.rn.f32 	%f251, %f471, %f245, %f250;
	fma.rn.f32 	%f252, %f469, %f249, %f251;
	neg.f32 	%f253, %f252;
	sqrt.rn.f32 	%f254, %f230;
	div.rn.f32 	%f255, %f253, %f254;
	ld.global.f32 	%f256, [%rd76+40];
	mul.f32 	%f257, %f256, %f255;
	cvt.f64.f32 	%fd76, %f257;
	max.f64 	%fd77, %fd76, 0d0000000000000000;
	cvt.rn.f32.f64 	%f258, %fd77;
	fma.rn.f32 	%f486, %f240, %f258, %f486;
	fma.rn.f32 	%f487, %f241, %f258, %f487;
	fma.rn.f32 	%f488, %f242, %f258, %f488;
	ld.global.f32 	%f259, [%rd76+32];
	add.f32 	%f489, %f489, %f259;
$L__BB0_60:
	add.s32 	%r272, %r272, 1;
	setp.ne.s32 	%p78, %r272, 0;
	add.s32 	%r271, %r271, 11;
	add.s64 	%rd87, %rd87, 32;
	mov.f32 	%f490, 0f3F800000;
	@%p78 bra 	$L__BB0_58;
	setp.eq.f32 	%p79, %f126, 0f00000000;
	ld.global.f32 	%f261, [%rd28+36];
	div.rn.f32 	%f262, %f261, %f489;
	mul.f32 	%f78, %f483, %f262;
	mul.f32 	%f79, %f484, %f262;
	mul.f32 	%f80, %f485, %f262;
	ld.global.f32 	%f81, [%rd28+40];
	mul.f32 	%f263, %f486, %f81;
	div.rn.f32 	%f82, %f263, %f489;
	abs.f32 	%f83, %f82;
	setp.lt.f32 	%p80, %f83, 0f00800000;
	mul.f32 	%f264, %f83, 0f4B800000;
	selp.f32 	%f265, %f264, %f83, %p80;
	selp.f32 	%f266, 0fC1C00000, 0f00000000, %p80;
	mov.b32 	%r208, %f265;
	add.s32 	%r209, %r208, -1060439283;
	and.b32  	%r210, %r209, -8388608;
	sub.s32 	%r211, %r208, %r210;
	mov.b32 	%f267, %r211;
	cvt.rn.f32.s32 	%f268, %r210;
	fma.rn.f32 	%f269, %f268, 0f34000000, %f266;
	add.f32 	%f270, %f267, 0fBF800000;
	add.f32 	%f271, %f267, 0f3F800000;
	rcp.approx.ftz.f32 	%f272, %f271;
	add.f32 	%f273, %f270, %f270;
	mul.f32 	%f274, %f273, %f272;
	mul.f32 	%f275, %f274, %f274;
	sub.f32 	%f276, %f270, %f274;
	add.f32 	%f277, %f276, %f276;
	neg.f32 	%f278, %f274;
	fma.rn.f32 	%f279, %f278, %f270, %f277;
	mul.rn.f32 	%f280, %f272, %f279;
	fma.rn.f32 	%f281, %f275, 0f3A2C32E4, 0f3B52E7DB;
	fma.rn.f32 	%f282, %f281, %f275, 0f3C93BB73;
	fma.rn.f32 	%f283, %f282, %f275, 0f3DF6384F;
	mul.rn.f32 	%f284, %f283, %f275;
	fma.rn.f32 	%f285, %f274, 0f3FB8AA3B, %f269;
	sub.f32 	%f286, %f269, %f285;
	fma.rn.f32 	%f287, %f274, 0f3FB8AA3B, %f286;
	fma.rn.f32 	%f288, %f280, 0f3FB8AA3B, %f287;
	fma.rn.f32 	%f289, %f274, 0f32A55E34, %f288;
	mul.f32 	%f290, %f284, 0f40400000;
	fma.rn.f32 	%f291, %f290, %f280, %f289;
	fma.rn.f32 	%f292, %f284, %f274, %f291;
	add.rn.f32 	%f293, %f285, %f292;
	neg.f32 	%f294, %f285;
	add.rn.f32 	%f295, %f293, %f294;
	neg.f32 	%f296, %f295;
	add.rn.f32 	%f297, %f292, %f296;
	mul.rn.f32 	%f298, %f293, %f126;
	neg.f32 	%f299, %f298;
	fma.rn.f32 	%f300, %f293, %f126, %f299;
	fma.rn.f32 	%f301, %f297, %f126, %f300;
	cvt.rni.f32.f32 	%f302, %f298;
	sub.f32 	%f303, %f298, %f302;
	add.f32 	%f304, %f303, %f301;
	fma.rn.f32 	%f305, %f304, 0f391FCB8E, 0f3AAF85ED;
	fma.rn.f32 	%f306, %f305, %f304, 0f3C1D9856;
	fma.rn.f32 	%f307, %f306, %f304, 0f3D6357BB;
	fma.rn.f32 	%f308, %f307, %f304, 0f3E75FDEC;
	fma.rn.f32 	%f309, %f308, %f304, 0f3F317218;
	fma.rn.f32 	%f310, %f309, %f304, 0f3F800000;
	cvt.rzi.s32.f32 	%r212, %f302;
	setp.gt.f32 	%p81, %f302, 0f00000000;
	selp.b32 	%r213, 0, -2097152000, %p81;
	add.s32 	%r214, %r213, 2130706432;
	mov.b32 	%f311, %r214;
	mul.f32 	%f312, %f310, %f311;
	shl.b32 	%r215, %r212, 23;
	sub.s32 	%r216, %r215, %r213;
	mov.b32 	%f313, %r216;
	mul.f32 	%f314, %f312, %f313;
	abs.f32 	%f315, %f298;
	setp.gt.f32 	%p82, %f315, 0f43180000;
	setp.lt.f32 	%p83, %f298, 0f00000000;
	selp.f32 	%f316, 0f00000000, 0f7F800000, %p83;
	selp.f32 	%f84, %f316, %f314, %p82;
	setp.eq.f32 	%p84, %f82, 0f3F800000;
	or.pred  	%p85, %p79, %p84;
	@%p85 bra 	$L__BB0_69;
	setp.nan.f32 	%p86, %f25, %f25;
	setp.nan.f32 	%p87, %f83, %f83;
	or.pred  	%p88, %p87, %p86;
	@%p88 bra 	$L__BB0_68;
	setp.eq.f32 	%p89, %f82, 0f00000000;
	setp.eq.f32 	%p90, %f83, 0f7F800000;
	or.pred  	%p91, %p89, %p90;
	@%p91 bra 	$L__BB0_67;
	setp.eq.f32 	%p92, %f25, 0f7F800000;
	setp.eq.f32 	%p93, %f82, 0fBF800000;
	and.pred  	%p94, %p93, %p92;
	@%p94 bra 	$L__BB0_69;
	setp.geu.f32 	%p95, %f82, 0f00000000;
	mov.f32 	%f490, %f84;
	@%p95 bra 	$L__BB0_69;
	setp.neu.f32 	%p96, %f126, %f26;
	setp.neu.f32 	%p97, %f24, 0f3F800000;
	neg.f32 	%f318, %f84;
	selp.f32 	%f319, %f84, %f318, %p97;
	selp.f32 	%f490, 0f7FFFFFFF, %f319, %p96;
	bra.uni 	$L__BB0_69;
$L__BB0_67:
	setp.lt.f32 	%p98, %f126, 0f00000000;
	setp.neu.f32 	%p99, %f24, 0f3F800000;
	add.f32 	%f320, %f82, %f82;
	mov.b32 	%r217, %f320;
	xor.b32  	%r218, %r217, 2139095040;
	selp.b32 	%r219, %r218, %r217, %p98;
	and.b32  	%r220, %r219, 2147483647;
	selp.b32 	%r221, %r220, %r219, %p99;
	mov.b32 	%f490, %r221;
	bra.uni 	$L__BB0_69;
$L__BB0_68:
	add.rn.f32 	%f490, %f82, %f126;
$L__BB0_69:
	mul.f32 	%f322, %f487, %f81;
	div.rn.f32 	%f89, %f322, %f489;
	abs.f32 	%f90, %f89;
	setp.lt.f32 	%p101, %f90, 0f00800000;
	mul.f32 	%f323, %f90, 0f4B800000;
	selp.f32 	%f324, %f323, %f90, %p101;
	selp.f32 	%f325, 0fC1C00000, 0f00000000, %p101;
	mov.b32 	%r222, %f324;
	add.s32 	%r223, %r222, -1060439283;
	and.b32  	%r224, %r223, -8388608;
	sub.s32 	%r225, %r222, %r224;
	mov.b32 	%f326, %r225;
	cvt.rn.f32.s32 	%f327, %r224;
	fma.rn.f32 	%f328, %f327, 0f34000000, %f325;
	add.f32 	%f329, %f326, 0fBF800000;
	add.f32 	%f330, %f326, 0f3F800000;
	rcp.approx.ftz.f32 	%f331, %f330;
	add.f32 	%f332, %f329, %f329;
	mul.f32 	%f333, %f332, %f331;
	mul.f32 	%f334, %f333, %f333;
	sub.f32 	%f335, %f329, %f333;
	add.f32 	%f336, %f335, %f335;
	neg.f32 	%f337, %f333;
	fma.rn.f32 	%f338, %f337, %f329, %f336;
	mul.rn.f32 	%f339, %f331, %f338;
	fma.rn.f32 	%f340, %f334, 0f3A2C32E4, 0f3B52E7DB;
	fma.rn.f32 	%f341, %f340, %f334, 0f3C93BB73;
	fma.rn.f32 	%f342, %f341, %f334, 0f3DF6384F;
	mul.rn.f32 	%f343, %f342, %f334;
	fma.rn.f32 	%f344, %f333, 0f3FB8AA3B, %f328;
	sub.f32 	%f345, %f328, %f344;
	fma.rn.f32 	%f346, %f333, 0f3FB8AA3B, %f345;
	fma.rn.f32 	%f347, %f339, 0f3FB8AA3B, %f346;
	fma.rn.f32 	%f348, %f333, 0f32A55E34, %f347;
	mul.f32 	%f349, %f343, 0f40400000;
	fma.rn.f32 	%f350, %f349, %f339, %f348;
	fma.rn.f32 	%f351, %f343, %f333, %f350;
	add.rn.f32 	%f352, %f344, %f351;
	neg.f32 	%f353, %f344;
	add.rn.f32 	%f354, %f352, %f353;
	neg.f32 	%f355, %f354;
	add.rn.f32 	%f356, %f351, %f355;
	mul.rn.f32 	%f357, %f352, %f126;
	neg.f32 	%f358, %f357;
	fma.rn.f32 	%f359, %f352, %f126, %f358;
	fma.rn.f32 	%f360, %f356, %f126, %f359;
	cvt.rni.f32.f32 	%f361, %f357;
	sub.f32 	%f362, %f357, %f361;
	add.f32 	%f363, %f362, %f360;
	fma.rn.f32 	%f364, %f363, 0f391FCB8E, 0f3AAF85ED;
	fma.rn.f32 	%f365, %f364, %f363, 0f3C1D9856;
	fma.rn.f32 	%f366, %f365, %f363, 0f3D6357BB;
	fma.rn.f32 	%f367, %f366, %f363, 0f3E75FDEC;
	fma.rn.f32 	%f368, %f367, %f363, 0f3F317218;
	fma.rn.f32 	%f369, %f368, %f363, 0f3F800000;
	cvt.rzi.s32.f32 	%r226, %f361;
	setp.gt.f32 	%p102, %f361, 0f00000000;
	selp.b32 	%r227, 0, -2097152000, %p102;
	add.s32 	%r228, %r227, 2130706432;
	mov.b32 	%f370, %r228;
	mul.f32 	%f371, %f369, %f370;
	shl.b32 	%r229, %r226, 23;
	sub.s32 	%r230, %r229, %r227;
	mov.b32 	%f372, %r230;
	mul.f32 	%f373, %f371, %f372;
	abs.f32 	%f374, %f357;
	setp.gt.f32 	%p103, %f374, 0f43180000;
	setp.lt.f32 	%p104, %f357, 0f00000000;
	selp.f32 	%f375, 0f00000000, 0f7F800000, %p104;
	selp.f32 	%f91, %f375, %f373, %p103;
	setp.eq.f32 	%p105, %f89, 0f3F800000;
	or.pred  	%p106, %p79, %p105;
	mov.f32 	%f491, 0f3F800000;
	@%p106 bra 	$L__BB0_77;
	setp.nan.f32 	%p107, %f25, %f25;
	setp.nan.f32 	%p108, %f90, %f90;
	or.pred  	%p109, %p108, %p107;
	@%p109 bra 	$L__BB0_76;
	setp.eq.f32 	%p110, %f89, 0f00000000;
	setp.eq.f32 	%p111, %f90, 0f7F800000;
	or.pred  	%p112, %p110, %p111;
	@%p112 bra 	$L__BB0_75;
	setp.eq.f32 	%p113, %f25, 0f7F800000;
	setp.eq.f32 	%p114, %f89, 0fBF800000;
	and.pred  	%p115, %p114, %p113;
	@%p115 bra 	$L__BB0_77;
	setp.geu.f32 	%p116, %f89, 0f00000000;
	mov.f32 	%f491, %f91;
	@%p116 bra 	$L__BB0_77;
	setp.neu.f32 	%p117, %f126, %f26;
	setp.neu.f32 	%p118, %f24, 0f3F800000;
	neg.f32 	%f377, %f91;
	selp.f32 	%f378, %f91, %f377, %p118;
	selp.f32 	%f491, 0f7FFFFFFF, %f378, %p117;
	bra.uni 	$L__BB0_77;
$L__BB0_75:
	setp.lt.f32 	%p119, %f126, 0f00000000;
	setp.neu.f32 	%p120, %f24, 0f3F800000;
	add.f32 	%f379, %f89, %f89;
	mov.b32 	%r231, %f379;
	xor.b32  	%r232, %r231, 2139095040;
	selp.b32 	%r233, %r232, %r231, %p119;
	and.b32  	%r234, %r233, 2147483647;
	selp.b32 	%r235, %r234, %r233, %p120;
	mov.b32 	%f491, %r235;
	bra.uni 	$L__BB0_77;
$L__BB0_76:
	add.rn.f32 	%f491, %f89, %f126;
$L__BB0_77:
	mul.f32 	%f381, %f488, %f81;
	div.rn.f32 	%f96, %f381, %f489;
	abs.f32 	%f97, %f96;
	setp.lt.f32 	%p122, %f97, 0f00800000;
	mul.f32 	%f382, %f97, 0f4B800000;
	selp.f32 	%f383, %f382, %f97, %p122;
	selp.f32 	%f384, 0fC1C00000, 0f00000000, %p122;
	mov.b32 	%r236, %f383;
	add.s32 	%r237, %r236, -1060439283;
	and.b32  	%r238, %r237, -8388608;
	sub.s32 	%r239, %r236, %r238;
	mov.b32 	%f385, %r239;
	cvt.rn.f32.s32 	%f386, %r238;
	fma.rn.f32 	%f387, %f386, 0f34000000, %f384;
	add.f32 	%f388, %f385, 0fBF800000;
	add.f32 	%f389, %f385, 0f3F800000;
	rcp.approx.ftz.f32 	%f390, %f389;
	add.f32 	%f391, %f388, %f388;
	mul.f32 	%f392, %f391, %f390;
	mul.f32 	%f393, %f392, %f392;
	sub.f32 	%f394, %f388, %f392;
	add.f32 	%f395, %f394, %f394;
	neg.f32 	%f396, %f392;
	fma.rn.f32 	%f397, %f396, %f388, %f395;
	mul.rn.f32 	%f398, %f390, %f397;
	fma.rn.f32 	%f399, %f393, 0f3A2C32E4, 0f3B52E7DB;
	fma.rn.f32 	%f400, %f399, %f393, 0f3C93BB73;
	fma.rn.f32 	%f401, %f400, %f393, 0f3DF6384F;
	mul.rn.f32 	%f402, %f401, %f393;
	fma.rn.f32 	%f403, %f392, 0f3FB8AA3B, %f387;
	sub.f32 	%f404, %f387, %f403;
	fma.rn.f32 	%f405, %f392, 0f3FB8AA3B, %f404;
	fma.rn.f32 	%f406, %f398, 0f3FB8AA3B, %f405;
	fma.rn.f32 	%f407, %f392, 0f32A55E34, %f406;
	mul.f32 	%f408, %f402, 0f40400000;
	fma.rn.f32 	%f409, %f408, %f398, %f407;
	fma.rn.f32 	%f410, %f402, %f392, %f409;
	add.rn.f32 	%f411, %f403, %f410;
	neg.f32 	%f412, %f403;
	add.rn.f32 	%f413, %f411, %f412;
	neg.f32 	%f414, %f413;
	add.rn.f32 	%f415, %f410, %f414;
	mul.rn.f32 	%f416, %f411, %f126;
	neg.f32 	%f417, %f416;
	fma.rn.f32 	%f418, %f411, %f126, %f417;
	fma.rn.f32 	%f419, %f415, %f126, %f418;
	cvt.rni.f32.f32 	%f420, %f416;
	sub.f32 	%f421, %f416, %f420;
	add.f32 	%f422, %f421, %f419;
	fma.rn.f32 	%f423, %f422, 0f391FCB8E, 0f3AAF85ED;
	fma.rn.f32 	%f424, %f423, %f422, 0f3C1D9856;
	fma.rn.f32 	%f425, %f424, %f422, 0f3D6357BB;
	fma.rn.f32 	%f426, %f425, %f422, 0f3E75FDEC;
	fma.rn.f32 	%f427, %f426, %f422, 0f3F317218;
	fma.rn.f32 	%f428, %f427, %f422, 0f3F800000;
	cvt.rzi.s32.f32 	%r240, %f420;
	setp.gt.f32 	%p123, %f420, 0f00000000;
	selp.b32 	%r241, 0, -2097152000, %p123;
	add.s32 	%r242, %r241, 2130706432;
	mov.b32 	%f429, %r242;
	mul.f32 	%f430, %f428, %f429;
	shl.b32 	%r243, %r240, 23;
	sub.s32 	%r244, %r243, %r241;
	mov.b32 	%f431, %r244;
	mul.f32 	%f432, %f430, %f431;
	abs.f32 	%f433, %f416;
	setp.gt.f32 	%p124, %f433, 0f43180000;
	setp.lt.f32 	%p125, %f416, 0f00000000;
	selp.f32 	%f434, 0f00000000, 0f7F800000, %p125;
	selp.f32 	%f98, %f434, %f432, %p124;
	setp.eq.f32 	%p126, %f96, 0f3F800000;
	or.pred  	%p127, %p79, %p126;
	mov.f32 	%f492, 0f3F800000;
	@%p127 bra 	$L__BB0_85;
	setp.nan.f32 	%p128, %f25, %f25;
	setp.nan.f32 	%p129, %f97, %f97;
	or.pred  	%p130, %p129, %p128;
	@%p130 bra 	$L__BB0_84;
	setp.eq.f32 	%p131, %f96, 0f00000000;
	setp.eq.f32 	%p132, %f97, 0f7F800000;
	or.pred  	%p133, %p131, %p132;
	@%p133 bra 	$L__BB0_83;
	setp.eq.f32 	%p134, %f25, 0f7F800000;
	setp.eq.f32 	%p135, %f96, 0fBF800000;
	and.pred  	%p136, %p135, %p134;
	@%p136 bra 	$L__BB0_85;
	setp.geu.f32 	%p137, %f96, 0f00000000;
	mov.f32 	%f492, %f98;
	@%p137 bra 	$L__BB0_85;
	setp.neu.f32 	%p138, %f126, %f26;
	setp.neu.f32 	%p139, %f24, 0f3F800000;
	neg.f32 	%f436, %f98;
	selp.f32 	%f437, %f98, %f436, %p139;
	selp.f32 	%f492, 0f7FFFFFFF, %f437, %p138;
	bra.uni 	$L__BB0_85;
$L__BB0_83:
	setp.lt.f32 	%p140, %f126, 0f00000000;
	setp.neu.f32 	%p141, %f24, 0f3F800000;
	add.f32 	%f438, %f96, %f96;
	mov.b32 	%r245, %f438;
	xor.b32  	%r246, %r245, 2139095040;
	selp.b32 	%r247, %r246, %r245, %p140;
	and.b32  	%r248, %r247, 2147483647;
	selp.b32 	%r249, %r248, %r247, %p141;
	mov.b32 	%f492, %r249;
	bra.uni 	$L__BB0_85;
$L__BB0_84:
	add.rn.f32 	%f492, %f96, %f126;
$L__BB0_85:
	ld.global.f32 	%f439, [%rd28+32];
	add.f32 	%f440, %f78, %f439;
	fma.rn.f32 	%f441, %f49, %f440, %f490;
	cvt.f64.f32 	%fd78, %f441;
	min.f64 	%fd79, %fd78, 0d3FF0000000000000;
	max.f64 	%fd80, %fd79, 0d0000000000000000;
	fma.rn.f64 	%fd81, %fd80, 0d406FE00000000000, 0dC060000000000000;
	cvt.rzi.s32.f64 	%r250, %fd81;
	st.global.u8 	[%rd3], %r250;
	ld.global.f32 	%f442, [%rd28+24];
	ld.global.f32 	%f443, [%rd28+32];
	add.f32 	%f444, %f79, %f443;
	fma.rn.f32 	%f445, %f442, %f444, %f491;
	cvt.f64.f32 	%fd82, %f445;
	min.f64 	%fd83, %fd82, 0d3FF0000000000000;
	max.f64 	%fd84, %fd83, 0d0000000000000000;
	fma.rn.f64 	%fd85, %fd84, 0d406FE00000000000, 0dC060000000000000;
	cvt.rzi.s32.f64 	%r251, %fd85;
	st.global.u8 	[%rd3+1], %r251;
	ld.global.f32 	%f446, [%rd28+28];
	ld.global.f32 	%f447, [%rd28+32];
	add.f32 	%f448, %f80, %f447;
	fma.rn.f32 	%f449, %f446, %f448, %f492;
	cvt.f64.f32 	%fd86, %f449;
	min.f64 	%fd87, %fd86, 0d3FF0000000000000;
	max.f64 	%fd88, %fd87, 0d0000000000000000;
	fma.rn.f64 	%fd89, %fd88, 0d406FE00000000000, 0dC060000000000000;
	cvt.rzi.s32.f64 	%r252, %fd89;
	st.global.u8 	[%rd3+2], %r252;
	bra.uni 	$L__BB0_87;
$L__BB0_86:
	setp.lt.f32 	%p142, %f48, %f493;
	selp.f32 	%f493, %f48, %f493, %p142;
$L__BB0_87:
	setp.geu.f64 	%p143, %fd20, 0d3FB999999999999A;
	add.s32 	%r270, %r270, 1;
	setp.lt.s32 	%p144, %r270, %r76;
	and.pred  	%p145, %p143, %p144;
	@%p145 bra 	$L__BB0_37;
	setp.geu.f64 	%p146, %fd20, 0d3FB999999999999A;
	@%p146 bra 	$L__BB0_89;
	bra.uni 	$L__BB0_90;
$L__BB0_89:
	div.rn.f32 	%f450, %f475, %f119;
	add.f32 	%f451, %f471, %f450;
	div.rn.f32 	%f452, %f474, %f119;
	add.f32 	%f453, %f470, %f452;
	div.rn.f32 	%f454, %f473, %f119;
	add.f32 	%f455, %f469, %f454;
	mul.f32 	%f456, %f453, %f453;
	fma.rn.f32 	%f457, %f451, %f451, %f456;
	fma.rn.f32 	%f458, %f455, %f455, %f457;
	sqrt.rn.f32 	%f459, %f458;
	div.rn.f32 	%f471, %f451, %f459;
	div.rn.f32 	%f470, %f453, %f459;
	div.rn.f32 	%f469, %f455, %f459;
	fma.rn.f32 	%f468, %f493, %f471, %f468;
	fma.rn.f32 	%f467, %f493, %f470, %f467;
	fma.rn.f32 	%f466, %f493, %f469, %f466;
	add.s32 	%r269, %r269, 1;
$L__BB0_90:
	setp.geu.f64 	%p147, %fd20, 0d3FB999999999999A;
	setp.lt.s32 	%p148, %r269, %r77;
	and.pred  	%p149, %p147, %p148;
	@%p149 bra 	$L__BB0_36;
$L__BB0_91:
	ret;

}
.func  (.param .b64 func_retval0) __internal_accurate_pow(
	.param .b64 __internal_accurate_pow_param_0
)
{
	.reg .pred 	%p<8>;
	.reg .b32 	%r<49>;
	.reg .b32 	%f<3>;
	.reg .b64 	%fd<109>;

	ld.param.f64 	%fd10, [__internal_accurate_pow_param_0];
	{
	.reg .b32 %temp; 
	mov.b64 	{%temp, %r46}, %fd10;
	}
	{
	.reg .b32 %temp; 
	mov.b64 	{%r45, %temp}, %fd10;
	}
	shr.u32 	%r47, %r46, 20;
	setp.gt.u32 	%p1, %r46, 1048575;
	@%p1 bra 	$L__BB1_2;
	mul.f64 	%fd11, %fd10, 0d4350000000000000;
	{
	.reg .b32 %temp; 
	mov.b64 	{%temp, %r46}, %fd11;
	}
	{
	.reg .b32 %temp; 
	mov.b64 	{%r45, %temp}, %fd11;
	}
	shr.u32 	%r16, %r46, 20;
	add.s32 	%r47, %r16, -54;
$L__BB1_2:
	add.s32 	%r48, %r47, -1023;
	and.b32  	%r17, %r46, -2146435073;
	or.b32  	%r18, %r17, 1072693248;
	mov.b64 	%fd107, {%r45, %r18};
	setp.lt.u32 	%p2, %r18, 1073127583;
	@%p2 bra 	$L__BB1_4;
	{
	.reg .b32 %temp; 
	mov.b64 	{%r19, %temp}, %fd107;
	}
	{
	.reg .b32 %temp; 
	mov.b64 	{%temp, %r20}, %fd107;
	}
	add.s32 	%r21, %r20, -1048576;
	mov.b64 	%fd107, {%r19, %r21};
	add.s32 	%r48, %r47, -1022;
$L__BB1_4:
	add.f64 	%fd12, %fd107, 0dBFF0000000000000;
	add.f64 	%fd13, %fd107, 0d3FF0000000000000;
	rcp.approx.ftz.f64 	%fd14, %fd13;
	neg.f64 	%fd15, %fd13;
	fma.rn.f64 	%fd16, %fd15, %fd14, 0d3FF0000000000000;
	fma.rn.f64 	%fd17, %fd16, %fd16, %fd16;
	fma.rn.f64 	%fd18, %fd17, %fd14, %fd14;
	mul.f64 	%fd19, %fd12, %fd18;
	fma.rn.f64 	%fd20, %fd12, %fd18, %fd19;
	mul.f64 	%fd21, %fd20, %fd20;
	fma.rn.f64 	%fd22, %fd21, 0d3EB0F5FF7D2CAFE2, 0d3ED0F5D241AD3B5A;
	fma.rn.f64 	%fd23, %fd22, %fd21, 0d3EF3B20A75488A3F;
	fma.rn.f64 	%fd24, %fd23, %fd21, 0d3F1745CDE4FAECD5;
	fma.rn.f64 	%fd25, %fd24, %fd21, 0d3F3C71C7258A578B;
	fma.rn.f64 	%fd26, %fd25, %fd21, 0d3F6249249242B910;
	fma.rn.f64 	%fd27, %fd26, %fd21, 0d3F89999999999DFB;
	sub.f64 	%fd28, %fd12, %fd20;
	add.f64 	%fd29, %fd28, %fd28;
	neg.f64 	%fd30, %fd20;
	fma.rn.f64 	%fd31, %fd30, %fd12, %fd29;
	mul.f64 	%fd32, %fd18, %fd31;
	fma.rn.f64 	%fd33, %fd21, %fd27, 0d3FB5555555555555;
	mov.f64 	%fd34, 0d3FB5555555555555;
	sub.f64 	%fd35, %fd34, %fd33;
	fma.rn.f64 	%fd36, %fd21, %fd27, %fd35;
	add.f64 	%fd37, %fd36, 0dBC46A4CB00B9E7B0;
	add.f64 	%fd38, %fd33, %fd37;
	sub.f64 	%fd39, %fd33, %fd38;
	add.f64 	%fd40, %fd37, %fd39;
	mul.rn.f64 	%fd41, %fd20, %fd20;
	neg.f64 	%fd42, %fd41;
	fma.rn.f64 	%fd43, %fd20, %fd20, %fd42;
	{
	.reg .b32 %temp; 
	mov.b64 	{%r22, %temp}, %fd32;
	}
	{
	.reg .b32 %temp; 
	mov.b64 	{%temp, %r23}, %fd32;
	}
	add.s32 	%r24, %r23, 1048576;
	mov.b64 	%fd44, {%r22, %r24};
	fma.rn.f64 	%fd45, %fd20, %fd44, %fd43;
	mul.rn.f64 	%fd46, %fd41, %fd20;
	neg.f64 	%fd47, %fd46;
	fma.rn.f64 	%fd48, %fd41, %fd20, %fd47;
	fma.rn.f64 	%fd49, %fd41, %fd32, %fd48;
	fma.rn.f64 	%fd50, %fd45, %fd20, %fd49;
	mul.rn.f64 	%fd51, %fd38, %fd46;
	neg.f64 	%fd52, %fd51;
	fma.rn.f64 	%fd53, %fd38, %fd46, %fd52;
	fma.rn.f64 	%fd54, %fd38, %fd50, %fd53;
	fma.rn.f64 	%fd55, %fd40, %fd46, %fd54;
	add.f64 	%fd56, %fd51, %fd55;
	sub.f64 	%fd57, %fd51, %fd56;
	add.f64 	%fd58, %fd55, %fd57;
	add.f64 	%fd59, %fd20, %fd56;
	sub.f64 	%fd60, %fd20, %fd59;
	add.f64 	%fd61, %fd56, %fd60;
	add.f64 	%fd62, %fd58, %fd61;
	add.f64 	%fd63, %fd32, %fd62;
	add.f64 	%fd64, %fd59, %fd63;
	sub.f64 	%fd65, %fd59, %fd64;
	add.f64 	%fd66, %fd63, %fd65;
	xor.b32  	%r25, %r48, -2147483648;
	mov.b32 	%r26, 1127219200;
	mov.b64 	%fd67, {%r25, %r26};
	mov.b32 	%r27, -2147483648;
	mov.b64 	%fd68, {%r27, %r26};
	sub.f64 	%fd69, %fd67, %fd68;
	fma.rn.f64 	%fd70, %fd69, 0d3FE62E42FEFA39EF, %fd64;
	fma.rn.f64 	%fd71, %fd69, 0dBFE62E42FEFA39EF, %fd70;
	sub.f64 	%fd72, %fd71, %fd64;
	sub.f64 	%fd73, %fd66, %fd72;
	fma.rn.f64 	%fd74, %fd69, 0d3C7ABC9E3B39803F, %fd73;
	add.f64 	%fd75, %fd70, %fd74;
	sub.f64 	%fd76, %fd70, %fd75;
	add.f64 	%fd77, %fd74, %fd76;
	mov.f64 	%fd78, 0d4000000000000000;
	{
	.reg .b32 %temp; 
	mov.b64 	{%temp, %r28}, %fd78;
	}
	{
	.reg .b32 %temp; 
	mov.b64 	{%r29, %temp}, %fd78;
	}
	shl.b32 	%r30, %r28, 1;
	setp.gt.u32 	%p3, %r30, -33554433;
	and.b32  	%r31, %r28, -15728641;
	selp.b32 	%r32, %r31, %r28, %p3;
	mov.b64 	%fd79, {%r29, %r32};
	mul.rn.f64 	%fd80, %fd75, %fd79;
	neg.f64 	%fd81, %fd80;
	fma.rn.f64 	%fd82, %fd75, %fd79, %fd81;
	fma.rn.f64 	%fd83, %fd77, %fd79, %fd82;
	add.f64 	%fd4, %fd80, %fd83;
	sub.f64 	%fd84, %fd80, %fd4;
	add.f64 	%fd5, %fd83, %fd84;
	fma.rn.f64 	%fd85, %fd4, 0d3FF71547652B82FE, 0d4338000000000000;
	{
	.reg .b32 %temp; 
	mov.b64 	{%r13, %temp}, %fd85;
	}
	mov.f64 	%fd86, 0dC338000000000000;
	add.rn.f64 	%fd87, %fd85, %fd86;
	fma.rn.f64 	%fd88, %fd87, 0dBFE62E42FEFA39EF, %fd4;
	fma.rn.f64 	%fd89, %fd87, 0dBC7ABC9E3B39803F, %fd88;
	fma.rn.f64 	%fd90, %fd89, 0d3E5ADE1569CE2BDF, 0d3E928AF3FCA213EA;
	fma.rn.f64 	%fd91, %fd90, %fd89, 0d3EC71DEE62401315;
	fma.rn.f64 	%fd92, %fd91, %fd89, 0d3EFA01997C89EB71;
	fma.rn.f64 	%fd93, %fd92, %fd89, 0d3F2A01A014761F65;
	fma.rn.f64 	%fd94, %fd93, %fd89, 0d3F56C16C1852B7AF;
	fma.rn.f64 	%fd95, %fd94, %fd89, 0d3F81111111122322;
	fma.rn.f64 	%fd96, %fd95, %fd89, 0d3FA55555555502A1;
	fma.rn.f64 	%fd97, %fd96, %fd89, 0d3FC5555555555511;
	fma.rn.f64 	%fd98, %fd97, %fd89, 0d3FE000000000000B;
	fma.rn.f64 	%fd99, %fd98, %fd89, 0d3FF0000000000000;
	fma.rn.f64 	%fd100, %fd99, %fd89, 0d3FF0000000000000;
	{
	.reg .b32 %temp; 
	mov.b64 	{%r14, %temp}, %fd100;
	}
	{
	.reg .b32 %temp; 
	mov.b64 	{%temp, %r15}, %fd100;
	}
	shl.b32 	%r33, %r13, 20;
	add.s32 	%r34, %r33, %r15;
	mov.b64 	%fd108, {%r14, %r34};
	{
	.reg .b32 %temp; 
	mov.b64 	{%temp, %r35}, %fd4;
	}
	mov.b32 	%f2, %r35;
	abs.f32 	%f1, %f2;
	setp.lt.f32 	%p4, %f1, 0f4086232B;
	@%p4 bra 	$L__BB1_7;
	setp.lt.f64 	%p5, %fd4, 0d0000000000000000;
	add.f64 	%fd101, %fd4, 0d7FF0000000000000;
	selp.f64 	%fd108, 0d0000000000000000, %fd101, %p5;
	setp.geu.f32 	%p6, %f1, 0f40874800;
	@%p6 bra 	$L__BB1_7;
	shr.u32 	%r36, %r13, 31;
	add.s32 	%r37, %r13, %r36;
	shr.s32 	%r38, %r37, 1;
	shl.b32 	%r39, %r38, 20;
	add.s32 	%r40, %r15, %r39;
	mov.b64 	%fd102, {%r14, %r40};
	sub.s32 	%r41, %r13, %r38;
	shl.b32 	%r42, %r41, 20;
	add.s32 	%r43, %r42, 1072693248;
	mov.b32 	%r44, 0;
	mov.b64 	%fd103, {%r44, %r43};
	mul.f64 	%fd108, %fd103, %fd102;
$L__BB1_7:
	abs.f64 	%fd104, %fd108;
	setp.eq.f64 	%p7, %fd104, 0d7FF0000000000000;
	fma.rn.f64 	%fd105, %fd108, %fd5, %fd108;
	selp.f64 	%fd106, %fd108, %fd105, %p7;
	st.param.f64 	[func_retval0], %fd106;
	ret;

}


// ===== COMPILED SASS (sm_100) =====

	.target	sm_100

	.elftype	@"ET_EXEC"


//--------------------- .note.nv.tkinfo           --------------------------
	.section	.note.nv.tkinfo,"",@"SHT_NOTE"
	.sectionflags	@"SHF_NOTE_NV_TKINFO"
	.tkinfo
        /*0018*/ 	.word	0x00000002
        /*0030*/ 	.string	""
        /*0030*/ 	.string	"ptxas"
        /*0030*/ 	.string	"Cuda compilation tools, release 13.0, V13.0.88"
        /*0030*/ 	.string	"Build cuda_13.0.r13.0/compiler.36424714_0"
        /*0030*/ 	.string	"-arch sm_100 -m 64 "



//--------------------- .note.nv.cuinfo           --------------------------
	.section	.note.nv.cuinfo,"",@"SHT_NOTE"
	.sectionflags	@"SHF_NOTE_NV_CUINFO"
        /*0018*/ 	.short	0x0002
        /*001a*/ 	.short	0x0064
        /*001c*/ 	.short	0x0082
	.zero		2


//--------------------- .nv.info                  --------------------------
	.section	.nv.info,"",@"SHT_CUDA_INFO"
	.align	4


	//----- nvinfo : EIATTR_REGCOUNT
	.align		4
        /*0000*/ 	.byte	0x04, 0x2f
        /*0002*/ 	.short	(.L_2 - .L_1)
	.align		4
.L_1:
        /*0004*/ 	.word	index@(render)
        /*0008*/ 	.word	0x0000003f


	//----- nvinfo : EIATTR_FRAME_SIZE
	.align		4
.L_2:
        /*000c*/ 	.byte	0x04, 0x11
        /*000e*/ 	.short	(.L_4 - .L_3)
	.align		4
.L_3:
        /*0010*/ 	.word	index@($render$__internal_accurate_pow)
        /*0014*/ 	.word	0x00000020


	//----- nvinfo : EIATTR_FRAME_SIZE
	.align		4
.L_4:
        /*0018*/ 	.byte	0x04, 0x11
        /*001a*/ 	.short	(.L_6 - .L_5)
	.align		4
.L_5:
        /*001c*/ 	.word	index@($__internal_2_$__cuda_sm3x_div_rn_noftz_f32_slowpath)
        /*0020*/ 	.word	0x00000020


	//----- nvinfo : EIATTR_FRAME_SIZE
	.align		4
.L_6:
        /*0024*/ 	.byte	0x04, 0x11
        /*0026*/ 	.short	(.L_8 - .L_7)
	.align		4
.L_7:
        /*0028*/ 	.word	index@($__internal_1_$__cuda_sm20_sqrt_rn_f32_slowpath)
        /*002c*/ 	.word	0x00000020


	//----- nvinfo : EIATTR_FRAME_SIZE
	.align		4
.L_8:
        /*0030*/ 	.byte	0x04, 0x11
        /*0032*/ 	.short	(.L_10 - .L_9)
	.align		4
.L_9:
        /*0034*/ 	.word	index@($__internal_0_$__cuda_sm20_div_rn_f64_full)
        /*0038*/ 	.word	0x00000020


	//----- nvinfo : EIATTR_FRAME_SIZE
	.align		4
.L_10:
        /*003c*/ 	.byte	0x04, 0x11
        /*003e*/ 	.short	(.L_12 - .L_11)
	.align		4
.L_11:
        /*0040*/ 	.word	index@(render)
        /*0044*/ 	.word	0x00000020


	//----- nvinfo : EIATTR_MIN_STACK_SIZE
	.align		4
.L_12:
        /*0048*/ 	.byte	0x04, 0x12
        /*004a*/ 	.short	(.L_14 - .L_13)
	.align		4
.L_13:
        /*004c*/ 	.word	index@(render)
        /*0050*/ 	.word	0x00000020
.L_14:


//--------------------- .nv.compat                --------------------------
	.section	.nv.compat,"",@"SHT_CUDA_COMPAT_INFO"
	.align	4
        /*0000*/ 	.byte	0x02, 0x09, 0x00, 0x00, 0x02, 0x02, 0x01, 0x00, 0x02, 0x05, 0x05, 0x00, 0x03, 0x07, 0x01, 0x01
        /*0010*/ 	.byte	0x02, 0x03, 0x00, 0x00, 0x02, 0x06, 0x01, 0x00, 0x04, 0x0b, 0x08, 0x00, 0x01, 0x00, 0x00, 0x00
        /*0020*/ 	.byte	0x00, 0x00, 0x00, 0x00


//--------------------- .nv.info.render           --------------------------
	.section	.nv.info.render,"",@"SHT_CUDA_INFO"
	.sectionflags	@""
	.align	4


	//----- nvinfo : EIATTR_CUDA_API_VERSION
	.align		4
        /*0000*/ 	.byte	0x04, 0x37
        /*0002*/ 	.short	(.L_16 - .L_15)
.L_15:
        /*0004*/ 	.word	0x00000082


	//----- nvinfo : EIATTR_KPARAM_INFO
	.align		4
.L_16:
        /*0008*/ 	.byte	0x04, 0x17
        /*000a*/ 	.short	(.L_18 - .L_17)
.L_17:
        /*000c*/ 	.word	0x00000000
        /*0010*/ 	.short	0x000f
        /*0012*/ 	.short	0x0040
        /*0014*/ 	.byte	0x00, 0xf5, 0x21, 0x00


	//----- nvinfo : EIATTR_KPARAM_INFO
	.align		4
.L_18:
        /*0018*/ 	.byte	0x04, 0x17
        /*001a*/ 	.short	(.L_20 - .L_19)
.L_19:
        /*001c*/ 	.word	0x00000000
        /*0020*/ 	.short	0x000e
        /*0022*/ 	.short	0x0038
        /*0024*/ 	.byte	0x00, 0xf5, 0x21, 0x00


	//----- nvinfo : EIATTR_KPARAM_INFO
	.align		4
.L_20:
        /*0028*/ 	.byte	0x04, 0x17
        /*002a*/ 	.short	(.L_22 - .L_21)
.L_21:
        /*002c*/ 	.word	0x00000000
        /*0030*/ 	.short	0x000d
        /*0032*/ 	.short	0x0034
        /*0034*/ 	.byte	0x00, 0xf0, 0x11, 0x00


	//----- nvinfo : EIATTR_KPARAM_INFO
	.align		4
.L_22:
        /*0038*/ 	.byte	0x04, 0x17
        /*003a*/ 	.short	(.L_24 - .L_23)
.L_23:
        /*003c*/ 	.word	0x00000000
        /*0040*/ 	.short	0x000c
        /*0042*/ 	.short	0x0030
        /*0044*/ 	.byte	0x00, 0xf0, 0x11, 0x00


	//----- nvinfo : EIATTR_KPARAM_INFO
	.align		4
.L_24:
        /*0048*/ 	.byte	0x04, 0x17
        /*004a*/ 	.short	(.L_26 - .L_25)
.L_25:
        /*004c*/ 	.word	0x00000000
        /*0050*/ 	.short	0x000b
        /*0052*/ 	.short	0x002c
        /*0054*/ 	.byte	0x00, 0xf0, 0x11, 0x00


	//----- nvinfo : EIATTR_KPARAM_INFO
	.align		4
.L_26:
        /*0058*/ 	.byte	0x04, 0x17
        /*005a*/ 	.short	(.L_28 - .L_27)
.L_27:
        /*005c*/ 	.word	0x00000000
        /*0060*/ 	.short	0x000a
        /*0062*/ 	.short	0x0028
        /*0064*/ 	.byte	0x00, 0xf0, 0x11, 0x00


	//----- nvinfo : EIATTR_KPARAM_INFO
	.align		4
.L_28:
        /*0068*/ 	.byte	0x04, 0x17
        /*006a*/ 	.short	(.L_30 - .L_29)
.L_29:
        /*006c*/ 	.word	0x00000000
        /*0070*/ 	.short	0x0009
        /*0072*/ 	.short	0x0024
        /*0074*/ 	.byte	0x00, 0xf0, 0x11, 0x00


	//----- nvinfo : EIATTR_KPARAM_INFO
	.align		4
.L_30:
        /*0078*/ 	.byte	0x04, 0x17
        /*007a*/ 	.short	(.L_32 - .L_31)
.L_31:
        /*007c*/ 	.word	0x00000000
        /*0080*/ 	.short	0x0008
        /*0082*/ 	.short	0x0020
        /*0084*/ 	.byte	0x00, 0xf0, 0x11, 0x00


	//----- nvinfo : EIATTR_KPARAM_INFO
	.align		4
.L_32:
        /*0088*/ 	.byte	0x04, 0x17
        /*008a*/ 	.short	(.L_34 - .L_33)
.L_33:
        /*008c*/ 	.word	0x00000000
        /*0090*/ 	.short	0x0007
        /*0092*/ 	.short	0x001c
        /*0094*/ 	.byte	0x00, 0xf0, 0x11, 0x00


	//----- nvinfo : EIATTR_KPARAM_INFO
	.align		4
.L_34:
        /*0098*/ 	.byte	0x04, 0x17
        /*009a*/ 	.short	(.L_36 - .L_35)
.L_35:
        /*009c*/ 	.word	0x00000000
        /*00a0*/ 	.short	0x0006
        /*00a2*/ 	.short	0x0018
        /*00a4*/ 	.byte	0x00, 0xf0, 0x11, 0x00


	//----- nvinfo : EIATTR_KPARAM_INFO
	.align		4
.L_36:
        /*00a8*/ 	.byte	0x04, 0x17
        /*00aa*/ 	.short	(.L_38 - .L_37)
.L_37:
        /*00ac*/ 	.word	0x00000000
        /*00b0*/ 	.short	0x0005
        /*00b2*/ 	.short	0x0014
        /*00b4*/ 	.byte	0x00, 0xf0, 0x11, 0x00


	//----- nvinfo : EIATTR_KPARAM_INFO
	.align		4
.L_38:
        /*00b8*/ 	.byte	0x04, 0x17
        /*00ba*/ 	.short	(.L_40 - .L_39)
.L_39:
        /*00bc*/ 	.word	0x00000000
        /*00c0*/ 	.short	0x0004
        /*00c2*/ 	.short	0x0010
        /*00c4*/ 	.byte	0x00, 0xf0, 0x11, 0x00


	//----- nvinfo : EIATTR_KPARAM_INFO
	.align		4
.L_40:
        /*00c8*/ 	.byte	0x04, 0x17
        /*00ca*/ 	.short	(.L_42 - .L_41)
.L_41:
        /*00cc*/ 	.word	0x00000000
        /*00d0*/ 	.short	0x0003
        /*00d2*/ 	.short	0x000c
        /*00d4*/ 	.byte	0x00, 0xf0, 0x11, 0x00


	//----- nvinfo : EIATTR_KPARAM_INFO
	.align		4
.L_42:
        /*00d8*/ 	.byte	0x04, 0x17
        /*00da*/ 	.short	(.L_44 - .L_43)
.L_43:
        /*00dc*/ 	.word	0x00000000
        /*00e0*/ 	.short	0x0002
        /*00e2*/ 	.short	0x0008
        /*00e4*/ 	.byte	0x00, 0xf0, 0x11, 0x00


	//----- nvinfo : EIATTR_KPARAM_INFO
	.align		4
.L_44:
        /*00e8*/ 	.byte	0x04, 0x17
        /*00ea*/ 	.short	(.L_46 - .L_45)
.L_45:
        /*00ec*/ 	.word	0x00000000
        /*00f0*/ 	.short	0x0001
        /*00f2*/ 	.short	0x0004
        /*00f4*/ 	.byte	0x00, 0xf0, 0x11, 0x00


	//----- nvinfo : EIATTR_KPARAM_INFO
	.align		4
.L_46:
        /*00f8*/ 	.byte	0x04, 0x17
        /*00fa*/ 	.short	(.L_48 - .L_47)
.L_47:
        /*00fc*/ 	.word	0x00000000
        /*0100*/ 	.short	0x0000
        /*0102*/ 	.short	0x0000
        /*0104*/ 	.byte	0x00, 0xf0, 0x11, 0x00


	//----- nvinfo : EIATTR_SPARSE_MMA_MASK
	.align		4
.L_48:
        /*0108*/ 	.byte	0x03, 0x50
        /*010a*/ 	.short	0x0000


	//----- nvinfo : EIATTR_MAXREG_COUNT
	.align		4
        /*010c*/ 	.byte	0x03, 0x1b
        /*010e*/ 	.short	0x00ff


	//----- nvinfo : EIATTR_MERCURY_ISA_VERSION
	.align		4
        /*0110*/ 	.byte	0x03, 0x5f
        /*0112*/ 	.short	0x0101


	//----- nvinfo : EIATTR_VRC_CTA_INIT_COUNT
	.align		4
        /*0114*/ 	.byte	0x02, 0x4a
	.zero		1
	.zero		1


	//----- nvinfo : EIATTR_EXIT_INSTR_OFFSETS
	.align		4
        /*0118*/ 	.byte	0x04, 0x1c
        /*011a*/ 	.short	(.L_50 - .L_49)


	//   ....[0]....
.L_49:
        /*011c*/ 	.word	0x000000d0


	//   ....[1]....
        /*0120*/ 	.word	0x00001aa0


	//   ....[2]....
        /*0124*/ 	.word	0x00001ad0


	//   ....[3]....
        /*0128*/ 	.word	0x000054d0


	//----- nvinfo : EIATTR_CRS_STACK_SIZE
	.align		4
.L_50:
        /*012c*/ 	.byte	0x04, 0x1e
        /*012e*/ 	.short	(.L_52 - .L_51)
.L_51:
        /*0130*/ 	.word	0x00000000


	//----- nvinfo : EIATTR_CBANK_PARAM_SIZE
	.align		4
.L_52:
        /*0134*/ 	.byte	0x03, 0x19
        /*0136*/ 	.short	0x0048


	//----- nvinfo : EIATTR_PARAM_CBANK
	.align		4
        /*0138*/ 	.byte	0x04, 0x0a
        /*013a*/ 	.short	(.L_54 - .L_53)
	.align		4
.L_53:
        /*013c*/ 	.word	index@(.nv.constant0.render)
        /*0140*/ 	.short	0x0380
        /*0142*/ 	.short	0x0048


	//----- nvinfo : EIATTR_SW_WAR
	.align		4
.L_54:
        /*0144*/ 	.byte	0x04, 0x36
        /*0146*/ 	.short	(.L_56 - .L_55)
.L_55:
        /*0148*/ 	.word	0x00000008
.L_56:


//--------------------- .nv.callgraph             --------------------------
	.section	.nv.callgraph,"",@"SHT_CUDA_CALLGRAPH"
	.align	4
	.sectionentsize	8
	.align		4
        /*0000*/ 	.word	0x00000000
	.align		4
        /*0004*/ 	.word	0xffffffff
	.align		4
        /*0008*/ 	.word	0x00000000
	.align		4
        /*000c*/ 	.word	0xfffffffe
	.align		4
        /*0010*/ 	.word	0x00000000
	.align		4
        /*0014*/ 	.word	0xfffffffd
	.align		4
        /*0018*/ 	.word	0x00000000
	.align		4
        /*001c*/ 	.word	0xfffffffc


//--------------------- .nv.constant4             --------------------------
	.section	.nv.constant4,"a",@progbits
	.align	8
	.align		8
.nv.constant4:
        /*0000*/ 	.dword	__cudart_i2opi_f


//--------------------- .text.render              --------------------------
	.section	.text.render,"ax",@progbits
	.align	128
        .global         render
        .type           render,@function
        .size           render,(.L_x_122 - render)
        .other          render,@"STO_CUDA_ENTRY STV_DEFAULT"
render:
.text.render:
[----:B------:R-:W0:Y:S01]  /*0000*/  LDC R1, c[0x0][0x37c] ;  /* 0x0000df00ff017b82 */ /* 0x000e220000000800 */
[----:B------:R-:W1:Y:S01]  /*0010*/  S2R R0, SR_TID.Y ;  /* 0x0000000000007919 */ /* 0x000e620000002200 */
[----:B------:R-:W2:Y:S01]  /*0020*/  LDCU UR4, c[0x0][0x360] ;  /* 0x00006c00ff0477ac */ /* 0x000ea20008000800 */
[----:B0-----:R-:W-:Y:S01]  /*0030*/  VIADD R1, R1, 0xffffffe0 ;  /* 0xffffffe001017836 */ /* 0x001fe20000000000 */
[----:B------:R-:W1:Y:S01]  /*0040*/  S2R R3, SR_CTAID.Y ;  /* 0x0000000000037919 */ /* 0x000e620000002600 */
[----:B------:R-:W1:Y:S01]  /*0050*/  LDCU UR5, c[0x0][0x364] ;  /* 0x00006c80ff0577ac */ /* 0x000e620008000800 */
[----:B------:R-:W2:Y:S01]  /*0060*/  S2R R13, SR_TID.X ;  /* 0x00000000000d7919 */ /* 0x000ea20000002100 */
[----:B------:R-:W0:Y:S01]  /*0070*/  LDCU.64 UR6, c[0x0][0x380] ;  /* 0x00007000ff0677ac */ /* 0x000e220008000a00 */
[----:B------:R-:W2:Y:S01]  /*0080*/  S2R R2, SR_CTAID.X ;  /* 0x0000000000027919 */ /* 0x000ea20000002500 */
[----:B-1----:R-:W-:-:S05]  /*0090*/  IMAD R0, R3, UR5, R0 ;  /* 0x0000000503007c24 */ /* 0x002fca000f8e0200 */
[----:B0-----:R-:W-:Y:S01]  /*00a0*/  ISETP.GE.AND P0, PT, R0, UR7, PT ;  /* 0x0000000700007c0c */ /* 0x001fe2000bf06270 */
[----:B--2---:R-:W-:-:S05]  /*00b0*/  IMAD R13, R2, UR4, R13 ;  /* 0x00000004020d7c24 */ /* 0x004fca000f8e020d */
[----:B------:R-:W-:-:S13]  /*00c0*/  ISETP.GE.OR P0, PT, R13, UR6, P0 ;  /* 0x000000060d007c0c */ /* 0x000fda0008706670 */
[----:B------:R-:W-:Y:S05]  /*00d0*/  @P0 EXIT ;  /* 0x000000000000094d */ /* 0x000fea0003800000 */
[----:B------:R-:W0:Y:S01]  /*00e0*/  I2F.F64 R4, UR6 ;  /* 0x0000000600047d12 */ /* 0x000e220008201c00 */
[----:B------:R-:W-:Y:S01]  /*00f0*/  IMAD.MOV.U32 R2, RZ, RZ, 0x1 ;  /* 0x00000001ff027424 */ /* 0x000fe200078e00ff */
[----:B------:R-:W1:Y:S01]  /*0100*/  LDCU UR7, c[0x0][0x3b0] ;  /* 0x00007600ff0777ac */ /* 0x000e620008000800 */
[----:B------:R-:W-:Y:S01]  /*0110*/  MOV R15, 0x80 ;  /* 0x00000080000f7802 */ /* 0x000fe20000000f00 */
[----:B------:R-:W-:Y:S01]  /*0120*/  BSSY.RECONVERGENT B0, `(.L_x_0) ;  /* 0x000002b000007945 */ /* 0x000fe20003800200 */
[----:B------:R-:W2:Y:S01]  /*0130*/  LDCU.64 UR4, c[0x0][0x3c0] ;  /* 0x00007800ff0477ac */ /* 0x000ea20008000a00 */
[----:B------:R-:W3:Y:S01]  /*0140*/  LDCU.64 UR8, c[0x0][0x358] ;  /* 0x00006b00ff0877ac */ /* 0x000ee20008000a00 */
[----:B------:R-:W4:Y:S01]  /*0150*/  LDCU.64 UR10, c[0x0][0x3a0] ;  /* 0x00007400ff0a77ac */ /* 0x000f220008000a00 */
[----:B0-----:R-:W0:Y:S02]  /*0160*/  MUFU.RCP64H R3, R5 ;  /* 0x0000000500037308 */ /* 0x001e240000001800 */
[----:B0-----:R-:W-:Y:S01]  /*0170*/  DFMA R6, -R4, R2, 1 ;  /* 0x3ff000000406742b */ /* 0x001fe20000000102 */
[----:B----4-:R-:W-:-:S02]  /*0180*/  IMAD.U32 R52, RZ, RZ, UR10 ;  /* 0x0000000aff347e24 */ /* 0x010fc4000f8e00ff */
[----:B------:R-:W-:-:S05]  /*0190*/  IMAD.U32 R51, RZ, RZ, UR11 ;  /* 0x0000000bff337e24 */ /* 0x000fca000f8e00ff */
[----:B------:R-:W-:-:S08]  /*01a0*/  DFMA R6, R6, R6, R6 ;  /* 0x000000060606722b */ /* 0x000fd00000000006 */
[----:B------:R-:W-:Y:S01]  /*01b0*/  DFMA R6, R2, R6, R2 ;  /* 0x000000060206722b */ /* 0x000fe20000000002 */
[----:B------:R-:W0:Y:S07]  /*01c0*/  I2F.F64 R2, R13 ;  /* 0x0000000d00027312 */ /* 0x000e2e0000201c00 */
[----:B------:R-:W-:-:S08]  /*01d0*/  DFMA R8, -R4, R6, 1 ;  /* 0x3ff000000408742b */ /* 0x000fd00000000106 */
[----:B------:R-:W-:Y:S02]  /*01e0*/  DFMA R8, R6, R8, R6 ;  /* 0x000000080608722b */ /* 0x000fe40000000006 */
[----:B0-----:R-:W-:Y:S01]  /*01f0*/  DADD R10, R2, R2 ;  /* 0x00000000020a7229 */ /* 0x001fe20000000002 */
[----:B------:R-:W-:Y:S01]  /*0200*/  IMAD R6, R0, UR6, R13 ;  /* 0x0000000600067c24 */ /* 0x000fe2000f8e020d */
[----:B------:R-:W0:Y:S03]  /*0210*/  LDCU UR6, c[0x0][0x39c] ;  /* 0x00007380ff0677ac */ /* 0x000e260008000800 */
[----:B------:R-:W-:Y:S02]  /*0220*/  IMAD R14, R6, 0x3, RZ ;  /* 0x00000003060e7824 */ /* 0x000fe400078e02ff */
[----:B-1----:R-:W1:Y:S01]  /*0230*/  F2F.F64.F32 R6, UR7 ;  /* 0x0000000700067d10 */ /* 0x002e620008201800 */
[----:B------:R-:W-:-:S02]  /*0240*/  DMUL R2, R10, R8 ;  /* 0x000000080a027228 */ /* 0x000fc40000000000 */
[C---:B--2---:R-:W-:Y:S01]  /*0250*/  IADD3 R30, P0, PT, R14.reuse, UR4, RZ ;  /* 0x000000040e1e7c10 */ /* 0x044fe2000ff1e0ff */
[----:B------:R-:W-:Y:S01]  /*0260*/  UMOV UR4, 0xa1fae711 ;  /* 0xa1fae71100047882 */ /* 0x000fe20000000000 */
[----:B------:R-:W-:Y:S02]  /*0270*/  FSETP.GEU.AND P1, PT, |R11|, 6.5827683646048100446e-37, PT ;  /* 0x036000000b00780b */ /* 0x000fe40003f2e200 */
[----:B------:R-:W-:Y:S01]  /*0280*/  LEA.HI.X.SX32 R31, R14, UR5, 0x1, P0 ;  /* 0x000000050e1f7c11 */ /* 0x000fe200080f0eff */
[----:B------:R-:W-:Y:S01]  /*0290*/  UMOV UR5, 0x3f91df46 ;  /* 0x3f91df4600057882 */ /* 0x000fe20000000000 */
[----:B------:R-:W-:-:S03]  /*02a0*/  DFMA R12, -R4, R2, R10 ;  /* 0x00000002040c722b */ /* 0x000fc6000000010a */
[----:B---3--:R2:W-:Y:S01]  /*02b0*/  STG.E.U8 desc[UR8][R30.64], R15 ;  /* 0x0000000f1e007986 */ /* 0x0085e2000c101108 */
[----:B0-----:R-:W-:Y:S01]  /*02c0*/  MOV R50, UR6 ;  /* 0x0000000600327c02 */ /* 0x001fe20008000f00 */
[----:B-1----:R-:W-:Y:S02]  /*02d0*/  DMUL R6, R6, UR4 ;  /* 0x0000000406067c28 */ /* 0x002fe40008000000 */
[----:B------:R2:W-:Y:S01]  /*02e0*/  STG.E.U8 desc[UR8][R30.64+0x1], R15 ;  /* 0x0000010f1e007986 */ /* 0x0005e2000c101108 */
[----:B------:R-:W-:-:S03]  /*02f0*/  DFMA R2, R8, R12, R2 ;  /* 0x0000000c0802722b */ /* 0x000fc60000000002 */
[----:B------:R2:W-:Y:S01]  /*0300*/  STG.E.U8 desc[UR8][R30.64+0x2], R15 ;  /* 0x0000020f1e007986 */ /* 0x0005e2000c101108 */
[----:B------:R2:W0:Y:S06]  /*0310*/  F2F.F32.F64 R8, R6 ;  /* 0x0000000600087310 */ /* 0x00042c0000301000 */
[----:B------:R-:W-:-:S05]  /*0320*/  FFMA R9, RZ, R5, R3 ;  /* 0x00000005ff097223 */ /* 0x000fca0000000003 */
[----:B------:R-:W-:-:S13]  /*0330*/  FSETP.GT.AND P0, PT, |R9|, 1.469367938527859385e-39, PT ;  /* 0x001000000900780b */ /* 0x000fda0003f04200 */
[----:B0-2---:R-:W-:Y:S05]  /*0340*/  @P0 BRA P1, `(.L_x_1) ;  /* 0x0000000000200947 */ /* 0x005fea0000800000 */
[----:B------:R-:W-:Y:S01]  /*0350*/  IMAD.MOV.U32 R14, RZ, RZ, R10 ;  /* 0x000000ffff0e7224 */ /* 0x000fe200078e000a */
[----:B------:R-:W-:Y:S01]  /*0360*/  MOV R2, R4 ;  /* 0x0000000400027202 */ /* 0x000fe20000000f00 */
[----:B------:R-:W-:Y:S01]  /*0370*/  IMAD.MOV.U32 R15, RZ, RZ, R11 ;  /* 0x000000ffff0f7224 */ /* 0x000fe200078e000b */
[----:B------:R-:W-:Y:S01]  /*0380*/  MOV R10, 0x3b0 ;  /* 0x000003b0000a7802 */ /* 0x000fe20000000f00 */
[----:B------:R-:W-:-:S07]  /*0390*/  IMAD.MOV.U32 R3, RZ, RZ, R5 ;  /* 0x000000ffff037224 */ /* 0x000fce00078e0005 */
[----:B------:R-:W-:Y:S05]  /*03a0*/  CALL.REL.NOINC `($__internal_0_$__cuda_sm20_div_rn_f64_full) ;  /* 0x00000050004c7944 */ /* 0x000fea0003c00000 */
[----:B------:R-:W-:Y:S01]  /*03b0*/  IMAD.MOV.U32 R2, RZ, RZ, R18 ;  /* 0x000000ffff027224 */ /* 0x000fe200078e0012 */
[----:B------:R-:W-:-:S07]  /*03c0*/  MOV R3, R19 ;  /* 0x0000001300037202 */ /* 0x000fce0000000f00 */
.L_x_1:
[----:B------:R-:W-:Y:S05]  /*03d0*/  BSYNC.RECONVERGENT B0 ;  /* 0x0000000000007941 */ /* 0x000fea0003800200 */
.L_x_0:
[----:B------:R-:W0:Y:S01]  /*03e0*/  LDCU UR4, c[0x0][0x384] ;  /* 0x00007080ff0477ac */ /* 0x000e220008000800 */
[----:B------:R-:W-:Y:S01]  /*03f0*/  IMAD.MOV.U32 R10, RZ, RZ, 0x1 ;  /* 0x00000001ff0a7424 */ /* 0x000fe200078e00ff */
[----:B------:R-:W-:Y:S01]  /*0400*/  F2F.F64.F32 R8, R8 ;  /* 0x0000000800087310 */ /* 0x000fe20000201800 */
[----:B------:R-:W-:Y:S07]  /*0410*/  BSSY.RECONVERGENT B0, `(.L_x_2) ;  /* 0x000001c000007945 */ /* 0x000fee0003800200 */
[----:B0-----:R-:W0:Y:S08]  /*0420*/  I2F.F64.U32 R6, UR4 ;  /* 0x0000000400067d12 */ /* 0x001e300008201800 */
[----:B0-----:R-:W0:Y:S02]  /*0430*/  MUFU.RCP64H R11, R7 ;  /* 0x00000007000b7308 */ /* 0x001e240000001800 */
[----:B0-----:R-:W-:-:S08]  /*0440*/  DFMA R12, -R6, R10, 1 ;  /* 0x3ff00000060c742b */ /* 0x001fd0000000010a */
[----:B------:R-:W-:-:S08]  /*0450*/  DFMA R12, R12, R12, R12 ;  /* 0x0000000c0c0c722b */ /* 0x000fd0000000000c */
[----:B------:R-:W-:Y:S01]  /*0460*/  DFMA R10, R10, R12, R10 ;  /* 0x0000000c0a0a722b */ /* 0x000fe2000000000a */
[----:B------:R-:W-:-:S07]  /*0470*/  IMAD.SHL.U32 R12, R0, 0x2, RZ ;  /* 0x00000002000c7824 */ /* 0x000fce00078e00ff */
[----:B------:R-:W-:Y:S01]  /*0480*/  DFMA R14, -R6, R10, 1 ;  /* 0x3ff00000060e742b */ /* 0x000fe2000000010a */
[----:B------:R-:W0:Y:S07]  /*0490*/  I2F.F64.U32 R12, R12 ;  /* 0x0000000c000c7312 */ /* 0x000e2e0000201800 */
[----:B------:R-:W-:Y:S02]  /*04a0*/  DFMA R14, R10, R14, R10 ;  /* 0x0000000e0a0e722b */ /* 0x000fe4000000000a */
[----:B------:R-:W-:-:S06]  /*04b0*/  DADD R10, R2, -1 ;  /* 0xbff00000020a7429 */ /* 0x000fcc0000000000 */
[----:B0-----:R-:W-:Y:S01]  /*04c0*/  DMUL R16, R12, R14 ;  /* 0x0000000e0c107228 */ /* 0x001fe20000000000 */
[----:B------:R-:W-:Y:S01]  /*04d0*/  FSETP.GEU.AND P1, PT, |R13|, 6.5827683646048100446e-37, PT ;  /* 0x036000000d00780b */ /* 0x000fe20003f2e200 */
[----:B------:R-:W-:-:S06]  /*04e0*/  DMUL R10, R10, R8 ;  /* 0x000000080a0a7228 */ /* 0x000fcc0000000000 */
[----:B------:R-:W-:-:S04]  /*04f0*/  DFMA R18, -R6, R16, R12 ;  /* 0x000000100612722b */ /* 0x000fc8000000010c */
[----:B------:R0:W1:Y:S04]  /*0500*/  F2F.F32.F64 R11, R10 ;  /* 0x0000000a000b7310 */ /* 0x0000680000301000 */
[----:B------:R-:W-:-:S10]  /*0510*/  DFMA R2, R14, R18, R16 ;  /* 0x000000120e02722b */ /* 0x000fd40000000010 */
[----:B------:R-:W-:-:S05]  /*0520*/  FFMA R0, RZ, R7, R3 ;  /* 0x00000007ff007223 */ /* 0x000fca0000000003 */
[----:B------:R-:W-:-:S13]  /*0530*/  FSETP.GT.AND P0, PT, |R0|, 1.469367938527859385e-39, PT ;  /* 0x001000000000780b */ /* 0x000fda0003f04200 */
[----:B01----:R-:W-:Y:S05]  /*0540*/  @P0 BRA P1, `(.L_x_3) ;  /* 0x0000000000200947 */ /* 0x003fea0000800000 */
[----:B------:R-:W-:Y:S01]  /*0550*/  MOV R14, R12 ;  /* 0x0000000c000e7202 */ /* 0x000fe20000000f00 */
[----:B------:R-:W-:Y:S01]  /*0560*/  IMAD.MOV.U32 R15, RZ, RZ, R13 ;  /* 0x000000ffff0f7224 */ /* 0x000fe200078e000d */
[----:B------:R-:W-:Y:S01]  /*0570*/  MOV R3, R7 ;  /* 0x0000000700037202 */ /* 0x000fe20000000f00 */
[----:B------:R-:W-:Y:S01]  /*0580*/  IMAD.MOV.U32 R2, RZ, RZ, R6 ;  /* 0x000000ffff027224 */ /* 0x000fe200078e0006 */
[----:B------:R-:W-:-:S07]  /*0590*/  MOV R10, 0x5b0 ;  /* 0x000005b0000a7802 */ /* 0x000fce0000000f00 */
[----:B------:R-:W-:Y:S05]  /*05a0*/  CALL.REL.NOINC `($__internal_0_$__cuda_sm20_div_rn_f64_full) ;  /* 0x0000004c00cc7944 */ /* 0x000fea0003c00000 */
[----:B------:R-:W-:Y:S02]  /*05b0*/  IMAD.MOV.U32 R2, RZ, RZ, R18 ;  /* 0x000000ffff027224 */ /* 0x000fe400078e0012 */
[----:B------:R-:W-:-:S07]  /*05c0*/  IMAD.MOV.U32 R3, RZ, RZ, R19 ;  /* 0x000000ffff037224 */ /* 0x000fce00078e0013 */
.L_x_3:
[----:B------:R-:W-:Y:S05]  /*05d0*/  BSYNC.RECONVERGENT B0 ;  /* 0x0000000000007941 */ /* 0x000fea0003800200 */
.L_x_2:
[----:B------:R-:W0:Y:S01]  /*05e0*/  MUFU.RCP64H R13, R5 ;  /* 0x00000005000d7308 */ /* 0x000e220000001800 */
[----:B------:R-:W-:Y:S01]  /*05f0*/  MOV R12, 0x1 ;  /* 0x00000001000c7802 */ /* 0x000fe20000000f00 */
[----:B------:R-:W-:Y:S01]  /*0600*/  DADD R2, R2, -1 ;  /* 0xbff0000002027429 */ /* 0x000fe20000000000 */
[----:B------:R-:W-:Y:S07]  /*0610*/  BSSY.RECONVERGENT B0, `(.L_x_4) ;  /* 0x0000017000007945 */ /* 0x000fee0003800200 */
[----:B------:R-:W-:-:S02]  /*0620*/  DMUL R2, R8, R2 ;  /* 0x0000000208027228 */ /* 0x000fc40000000000 */
[----:B0-----:R-:W-:-:S06]  /*0630*/  DFMA R14, -R4, R12, 1 ;  /* 0x3ff00000040e742b */ /* 0x001fcc000000010c */
[----:B------:R-:W-:Y:S02]  /*0640*/  DMUL R8, R6, R2 ;  /* 0x0000000206087228 */ /* 0x000fe40000000000 */
[----:B------:R-:W-:-:S08]  /*0650*/  DFMA R14, R14, R14, R14 ;  /* 0x0000000e0e0e722b */ /* 0x000fd0000000000e */
[----:B------:R-:W-:Y:S01]  /*0660*/  FSETP.GEU.AND P1, PT, |R9|, 6.5827683646048100446e-37, PT ;  /* 0x036000000900780b */ /* 0x000fe20003f2e200 */
[----:B------:R-:W-:-:S08]  /*0670*/  DFMA R14, R12, R14, R12 ;  /* 0x0000000e0c0e722b */ /* 0x000fd0000000000c */
[----:B------:R-:W-:-:S08]  /*0680*/  DFMA R12, -R4, R14, 1 ;  /* 0x3ff00000040c742b */ /* 0x000fd0000000010e */
[----:B------:R-:W-:-:S08]  /*0690*/  DFMA R12, R14, R12, R14 ;  /* 0x0000000c0e0c722b */ /* 0x000fd0000000000e */
[----:B------:R-:W-:-:S08]  /*06a0*/  DMUL R2, R12, R8 ;  /* 0x000000080c027228 */ /* 0x000fd00000000000 */
[----:B------:R-:W-:-:S08]  /*06b0*/  DFMA R6, -R4, R2, R8 ;  /* 0x000000020406722b */ /* 0x000fd00000000108 */
[----:B------:R-:W-:-:S10]  /*06c0*/  DFMA R2, R12, R6, R2 ;  /* 0x000000060c02722b */ /* 0x000fd40000000002 */
[----:B------:R-:W-:-:S05]  /*06d0*/  FFMA R0, RZ, R5, R3 ;  /* 0x00000005ff007223 */ /* 0x000fca0000000003 */
[----:B------:R-:W-:-:S13]  /*06e0*/  FSETP.GT.AND P0, PT, |R0|, 1.469367938527859385e-39, PT ;  /* 0x001000000000780b */ /* 0x000fda0003f04200 */
[----:B------:R-:W-:Y:S05]  /*06f0*/  @P0 BRA P1, `(.L_x_5) ;  /* 0x0000000000200947 */ /* 0x000fea0000800000 */
        /* <DEDUP_REMOVED lines=8> */
.L_x_5:
[----:B------:R-:W-:Y:S05]  /*0780*/  BSYNC.RECONVERGENT B0 ;  /* 0x0000000000007941 */ /* 0x000fea0003800200 */
.L_x_4:
[----:B------:R-:W0:Y:S01]  /*0790*/  LDCU UR4, c[0x0][0x3ac] ;  /* 0x00007580ff0477ac */ /* 0x000e220008000800 */
[----:B------:R-:W0:Y:S01]  /*07a0*/  F2F.F32.F64 R5, R2 ;  /* 0x0000000200057310 */ /* 0x000e220000301000 */
[----:B------:R-:W-:Y:S01]  /*07b0*/  BSSY.RECONVERGENT B0, `(.L_x_6) ;  /* 0x0000043000007945 */ /* 0x000fe20003800200 */
[----:B0-----:R-:W-:-:S04]  /*07c0*/  FADD R5, R5, UR4 ;  /* 0x0000000405057e21 */ /* 0x001fc80008000000 */
[C---:B------:R-:W-:Y:S01]  /*07d0*/  FMUL R0, R5.reuse, 0.63661974668502807617 ;  /* 0x3f22f98305007820 */ /* 0x040fe20000400000 */
[----:B------:R-:W-:-:S05]  /*07e0*/  FSETP.GE.AND P0, PT, |R5|, 105615, PT ;  /* 0x47ce47800500780b */ /* 0x000fca0003f06200 */
[----:B------:R-:W0:Y:S02]  /*07f0*/  F2I.NTZ R0, R0 ;  /* 0x0000000000007305 */ /* 0x000e240000203100 */
[----:B0-----:R-:W-:Y:S01]  /*0800*/  I2FP.F32.S32 R4, R0 ;  /* 0x0000000000047245 */ /* 0x001fe20000201400 */
[----:B------:R-:W-:-:S04]  /*0810*/  IMAD.MOV.U32 R10, RZ, RZ, R0 ;  /* 0x000000ffff0a7224 */ /* 0x000fc800078e0000 */
[----:B------:R-:W-:-:S04]  /*0820*/  FFMA R7, R4, -1.5707962512969970703, R5 ;  /* 0xbfc90fda04077823 */ /* 0x000fc80000000005 */
[----:B------:R-:W-:-:S04]  /*0830*/  FFMA R7, R4, -7.5497894158615963534e-08, R7 ;  /* 0xb3a2216804077823 */ /* 0x000fc80000000007 */
[----:B------:R-:W-:-:S04]  /*0840*/  FFMA R7, R4, -5.3903029534742383927e-15, R7 ;  /* 0xa7c234c504077823 */ /* 0x000fc80000000007 */
[----:B------:R-:W-:Y:S01]  /*0850*/  IMAD.MOV.U32 R4, RZ, RZ, R7 ;  /* 0x000000ffff047224 */ /* 0x000fe200078e0007 */
[----:B------:R-:W-:Y:S06]  /*0860*/  @!P0 BRA `(.L_x_7) ;  /* 0x0000000000dc8947 */ /* 0x000fec0003800000 */
[----:B------:R-:W-:-:S13]  /*0870*/  FSETP.NEU.AND P0, PT, |R5|, +INF , PT ;  /* 0x7f8000000500780b */ /* 0x000fda0003f0d200 */
[----:B------:R-:W-:Y:S01]  /*0880*/  @!P0 FMUL R4, RZ, R5 ;  /* 0x00000005ff048220 */ /* 0x000fe20000400000 */
[----:B------:R-:W-:Y:S01]  /*0890*/  @!P0 MOV R0, RZ ;  /* 0x000000ff00008202 */ /* 0x000fe20000000f00 */
[----:B------:R-:W-:Y:S06]  /*08a0*/  @!P0 BRA `(.L_x_7) ;  /* 0x0000000000cc8947 */ /* 0x000fec0003800000 */
[----:B------:R-:W-:Y:S01]  /*08b0*/  IMAD.SHL.U32 R2, R5, 0x100, RZ ;  /* 0x0000010005027824 */ /* 0x000fe200078e00ff */
[----:B------:R-:W-:Y:S01]  /*08c0*/  MOV R0, R1 ;  /* 0x0000000100007202 */ /* 0x000fe20000000f00 */
[----:B------:R-:W-:Y:S01]  /*08d0*/  IMAD.MOV.U32 R6, RZ, RZ, RZ ;  /* 0x000000ffff067224 */ /* 0x000fe200078e00ff */
[----:B------:R-:W0:Y:S02]  /*08e0*/  LDCU.64 UR6, c[0x4][URZ] ;  /* 0x01000000ff0677ac */ /* 0x000e240008000a00 */
[----:B------:R-:W-:Y:S01]  /*08f0*/  LOP3.LUT R15, R2, 0x80000000, RZ, 0xfc, !PT ;  /* 0x80000000020f7812 */ /* 0x000fe200078efcff */
[----:B------:R-:W-:Y:S01]  /*0900*/  UMOV UR5, URZ ;  /* 0x000000ff00057c82 */ /* 0x000fe20008000000 */
[----:B------:R-:W-:-:S05]  /*0910*/  UMOV UR4, URZ ;  /* 0x000000ff00047c82 */ /* 0x000fca0008000000 */
.L_x_8:
[----:B0-----:R-:W-:Y:S02]  /*0920*/  IMAD.U32 R8, RZ, RZ, UR6 ;  /* 0x00000006ff087e24 */ /* 0x001fe4000f8e00ff */
[----:B------:R-:W-:-:S05]  /*0930*/  IMAD.U32 R9, RZ, RZ, UR7 ;  /* 0x00000007ff097e24 */ /* 0x000fca000f8e00ff */
[----:B------:R-:W2:Y:S01]  /*0940*/  LDG.E.CONSTANT R2, desc[UR8][R8.64] ;  /* 0x0000000808027981 */ /* 0x000ea2000c1e9900 */
[----:B------:R-:W-:Y:S02]  /*0950*/  UIADD3 UR6, UP0, UPT, UR6, 0x4, URZ ;  /* 0x0000000406067890 */ /* 0x000fe4000ff1e0ff */
[----:B------:R-:W-:Y:S02]  /*0960*/  UIADD3 UR4, UPT, UPT, UR4, 0x1, URZ ;  /* 0x0000000104047890 */ /* 0x000fe4000fffe0ff */
[----:B------:R-:W-:Y:S02]  /*0970*/  UIADD3.X UR7, UPT, UPT, URZ, UR7, URZ, UP0, !UPT ;  /* 0x00000007ff077290 */ /* 0x000fe400087fe4ff */
[----:B------:R-:W-:Y:S01]  /*0980*/  UISETP.NE.AND UP0, UPT, UR4, 0x6, UPT ;  /* 0x000000060400788c */ /* 0x000fe2000bf05270 */
[----:B--2---:R-:W-:-:S03]  /*0990*/  IMAD.WIDE.U32 R2, R2, R15, RZ ;  /* 0x0000000f02027225 */ /* 0x004fc600078e00ff */
[----:B------:R-:W-:-:S04]  /*09a0*/  IADD3 R13, P0, PT, R2, R6, RZ ;  /* 0x00000006020d7210 */ /* 0x000fc80007f1e0ff */
[----:B------:R-:W-:Y:S01]  /*09b0*/  IADD3.X R6, PT, PT, R3, UR5, RZ, P0, !PT ;  /* 0x0000000503067c10 */ /* 0x000fe200087fe4ff */
[----:B------:R0:W-:Y:S02]  /*09c0*/  STL [R0], R13 ;  /* 0x0000000d00007387 */ /* 0x0001e40000100800 */
[----:B0-----:R-:W-:Y:S01]  /*09d0*/  IADD3 R0, PT, PT, R0, 0x4, RZ ;  /* 0x0000000400007810 */ /* 0x001fe20007ffe0ff */
[----:B------:R-:W-:Y:S06]  /*09e0*/  BRA.U UP0, `(.L_x_8) ;  /* 0xfffffffd00cc7547 */ /* 0x000fec000b83ffff */
[----:B------:R-:W-:Y:S01]  /*09f0*/  SHF.R.U32.HI R4, RZ, 0x17, R5 ;  /* 0x00000017ff047819 */ /* 0x000fe20000011605 */
[----:B------:R0:W-:Y:S03]  /*0a00*/  STL [R1+0x18], R6 ;  /* 0x0000180601007387 */ /* 0x0001e60000100800 */
[C---:B------:R-:W-:Y:S02]  /*0a10*/  LOP3.LUT R0, R4.reuse, 0xe0, RZ, 0xc0, !PT ;  /* 0x000000e004007812 */ /* 0x040fe400078ec0ff */
[----:B------:R-:W-:-:S03]  /*0a20*/  LOP3.LUT P0, RZ, R4, 0x1f, RZ, 0xc0, !PT ;  /* 0x0000001f04ff7812 */ /* 0x000fc6000780c0ff */
[----:B------:R-:W-:-:S05]  /*0a30*/  VIADD R0, R0, 0xffffff80 ;  /* 0xffffff8000007836 */ /* 0x000fca0000000000 */
[----:B------:R-:W-:-:S05]  /*0a40*/  SHF.R.U32.HI R0, RZ, 0x5, R0 ;  /* 0x00000005ff007819 */ /* 0x000fca0000011600 */
[----:B------:R-:W-:-:S05]  /*0a50*/  IMAD R12, R0, -0x4, R1 ;  /* 0xfffffffc000c7824 */ /* 0x000fca00078e0201 */
[----:B------:R-:W2:Y:S04]  /*0a60*/  LDL R0, [R12+0x18] ;  /* 0x000018000c007983 */ /* 0x000ea80000100800 */
[----:B------:R-:W2:Y:S04]  /*0a70*/  LDL R3, [R12+0x14] ;  /* 0x000014000c037983 */ /* 0x000ea80000100800 */
[----:B------:R-:W3:Y:S01]  /*0a80*/  @P0 LDL R2, [R12+0x10] ;  /* 0x000010000c020983 */ /* 0x000ee20000100800 */
[----:B------:R-:W-:Y:S01]  /*0a90*/  LOP3.LUT R4, R4, 0x1f, RZ, 0xc0, !PT ;  /* 0x0000001f04047812 */ /* 0x000fe200078ec0ff */
[----:B------:R-:W-:Y:S01]  /*0aa0*/  UMOV UR4, 0x54442d19 ;  /* 0x54442d1900047882 */ /* 0x000fe20000000000 */
[----:B------:R-:W-:-:S02]  /*0ab0*/  UMOV UR5, 0x3bf921fb ;  /* 0x3bf921fb00057882 */ /* 0x000fc40000000000 */
[-C--:B--2---:R-:W-:Y:S02]  /*0ac0*/  @P0 SHF.L.W.U32.HI R0, R3, R4.reuse, R0 ;  /* 0x0000000403000219 */ /* 0x084fe40000010e00 */
[----:B---3--:R-:W-:Y:S02]  /*0ad0*/  @P0 SHF.L.W.U32.HI R3, R2, R4, R3 ;  /* 0x0000000402030219 */ /* 0x008fe40000010e03 */
[----:B------:R-:W-:Y:S02]  /*0ae0*/  ISETP.GE.AND P0, PT, R5, RZ, PT ;  /* 0x000000ff0500720c */ /* 0x000fe40003f06270 */
[C---:B------:R-:W-:Y:S01]  /*0af0*/  SHF.L.W.U32.HI R2, R3.reuse, 0x2, R0 ;  /* 0x0000000203027819 */ /* 0x040fe20000010e00 */
[----:B------:R-:W-:-:S03]  /*0b00*/  IMAD.SHL.U32 R3, R3, 0x4, RZ ;  /* 0x0000000403037824 */ /* 0x000fc600078e00ff */
[----:B------:R-:W-:-:S04]  /*0b10*/  SHF.R.S32.HI R4, RZ, 0x1f, R2 ;  /* 0x0000001fff047819 */ /* 0x000fc80000011402 */
[C---:B------:R-:W-:Y:S02]  /*0b20*/  LOP3.LUT R8, R4.reuse, R3, RZ, 0x3c, !PT ;  /* 0x0000000304087212 */ /* 0x040fe400078e3cff */
[----:B------:R-:W-:Y:S02]  /*0b30*/  LOP3.LUT R9, R4, R2, RZ, 0x3c, !PT ;  /* 0x0000000204097212 */ /* 0x000fe400078e3cff */
[----:B------:R-:W-:Y:S02]  /*0b40*/  SHF.R.U32.HI R3, RZ, 0x1e, R0 ;  /* 0x0000001eff037819 */ /* 0x000fe40000011600 */
[C---:B------:R-:W-:Y:S02]  /*0b50*/  LOP3.LUT R4, R2.reuse, R5, RZ, 0x3c, !PT ;  /* 0x0000000502047212 */ /* 0x040fe400078e3cff */
[----:B------:R-:W1:Y:S01]  /*0b60*/  I2F.F64.S64 R8, R8 ;  /* 0x0000000800087312 */ /* 0x000e620000301c00 */
[----:B------:R-:W-:Y:S02]  /*0b70*/  LEA.HI R0, R2, R3, RZ, 0x1 ;  /* 0x0000000302007211 */ /* 0x000fe400078f08ff */
[----:B------:R-:W-:-:S02]  /*0b80*/  ISETP.GE.AND P1, PT, R4, RZ, PT ;  /* 0x000000ff0400720c */ /* 0x000fc40003f26270 */
[----:B------:R-:W-:-:S05]  /*0b90*/  IADD3 R2, PT, PT, -R0, RZ, RZ ;  /* 0x000000ff00027210 */ /* 0x000fca0007ffe1ff */
[----:B------:R-:W-:Y:S01]  /*0ba0*/  @!P0 IMAD.MOV.U32 R0, RZ, RZ, R2 ;  /* 0x000000ffff008224 */ /* 0x000fe200078e0002 */
[----:B-1----:R-:W-:-:S10]  /*0bb0*/  DMUL R12, R8, UR4 ;  /* 0x00000004080c7c28 */ /* 0x002fd40008000000 */
[----:B------:R-:W1:Y:S02]  /*0bc0*/  F2F.F32.F64 R12, R12 ;  /* 0x0000000c000c7310 */ /* 0x000e640000301000 */
[----:B01----:R-:W-:-:S07]  /*0bd0*/  FSEL R4, -R12, R12, !P1 ;  /* 0x0000000c0c047208 */ /* 0x003fce0004800100 */
.L_x_7:
[----:B------:R-:W-:Y:S05]  /*0be0*/  BSYNC.RECONVERGENT B0 ;  /* 0x0000000000007941 */ /* 0x000fea0003800200 */
.L_x_6:
[----:B------:R-:W0:Y:S01]  /*0bf0*/  LDCU UR4, c[0x0][0x3a8] ;  /* 0x00007500ff0477ac */ /* 0x000e220008000800 */
[----:B------:R-:W-:Y:S01]  /*0c00*/  FMUL R3, R4, R4 ;  /* 0x0000000404037220 */ /* 0x000fe20000400000 */
[----:B------:R-:W-:Y:S01]  /*0c10*/  LOP3.LUT R6, R0, 0x1, RZ, 0xc0, !PT ;  /* 0x0000000100067812 */ /* 0x000fe200078ec0ff */
[----:B------:R-:W-:Y:S01]  /*0c20*/  IMAD.MOV.U32 R12, RZ, RZ, 0x3e2aaaa8 ;  /* 0x3e2aaaa8ff0c7424 */ /* 0x000fe200078e00ff */
[----:B------:R-:W-:Y:S01]  /*0c30*/  MOV R14, 0x3c0885e4 ;  /* 0x3c0885e4000e7802 */ /* 0x000fe20000000f00 */
[----:B------:R-:W-:Y:S01]  /*0c40*/  BSSY.RECONVERGENT B0, `(.L_x_9) ;  /* 0x0000051000007945 */ /* 0x000fe20003800200 */
[----:B------:R-:W-:-:S04]  /*0c50*/  ISETP.NE.U32.AND P0, PT, R6, 0x1, PT ;  /* 0x000000010600780c */ /* 0x000fc80003f05070 */
[----:B------:R-:W-:Y:S02]  /*0c60*/  FSEL R6, R14, 0.041666727513074874878, !P0 ;  /* 0x3d2aaabb0e067808 */ /* 0x000fe40004000000 */
[----:B------:R-:W-:Y:S01]  /*0c70*/  FSEL R8, -R12, -0.4999999701976776123, !P0 ;  /* 0xbeffffff0c087808 */ /* 0x000fe20004000100 */
[----:B0-----:R-:W-:Y:S01]  /*0c80*/  FADD R13, R11, UR4 ;  /* 0x000000040b0d7e21 */ /* 0x001fe20008000000 */
[----:B------:R-:W-:-:S03]  /*0c90*/  IMAD.MOV.U32 R11, RZ, RZ, 0x37cbac00 ;  /* 0x37cbac00ff0b7424 */ /* 0x000fc600078e00ff */
[----:B------:R-:W-:Y:S01]  /*0ca0*/  FMUL R9, R13, 0.63661974668502807617 ;  /* 0x3f22f9830d097820 */ /* 0x000fe20000400000 */
[----:B------:R-:W-:Y:S01]  /*0cb0*/  FFMA R2, R3, R11, -0.0013887860113754868507 ;  /* 0xbab607ed03027423 */ /* 0x000fe2000000000b */
[----:B------:R-:W-:Y:S02]  /*0cc0*/  FSETP.GE.AND P1, PT, |R13|, 105615, PT ;  /* 0x47ce47800d00780b */ /* 0x000fe40003f26200 */
[----:B------:R-:W0:Y:S02]  /*0cd0*/  F2I.NTZ R17, R9 ;  /* 0x0000000900117305 */ /* 0x000e240000203100 */
[----:B------:R-:W-:-:S05]  /*0ce0*/  FSEL R2, R2, -0.00019574658654164522886, P0 ;  /* 0xb94d415302027808 */ /* 0x000fca0000000000 */
[C---:B------:R-:W-:Y:S01]  /*0cf0*/  FFMA R6, R3.reuse, R2, R6 ;  /* 0x0000000203067223 */ /* 0x040fe20000000006 */
[----:B------:R-:W-:Y:S01]  /*0d00*/  VIADD R2, R0, 0x1 ;  /* 0x0000000100027836 */ /* 0x000fe20000000000 */
[----:B------:R-:W-:Y:S02]  /*0d10*/  FSEL R0, R4, 1, !P0 ;  /* 0x3f80000004007808 */ /* 0x000fe40004000000 */
[C---:B------:R-:W-:Y:S02]  /*0d20*/  FFMA R6, R3.reuse, R6, R8 ;  /* 0x0000000603067223 */ /* 0x040fe40000000008 */
[----:B------:R-:W-:Y:S01]  /*0d30*/  LOP3.LUT P0, RZ, R2, 0x2, RZ, 0xc0, !PT ;  /* 0x0000000202ff7812 */ /* 0x000fe2000780c0ff */
[----:B------:R-:W-:Y:S01]  /*0d40*/  FFMA R3, R3, R0, RZ ;  /* 0x0000000003037223 */ /* 0x000fe200000000ff */
[-C--:B0-----:R-:W-:Y:S02]  /*0d50*/  I2FP.F32.S32 R16, R17.reuse ;  /* 0x0000001100107245 */ /* 0x081fe40000201400 */
[----:B------:R-:W-:Y:S01]  /*0d60*/  MOV R15, R17 ;  /* 0x00000011000f7202 */ /* 0x000fe20000000f00 */
[----:B------:R-:W-:-:S02]  /*0d70*/  FFMA R47, R3, R6, R0 ;  /* 0x00000006032f7223 */ /* 0x000fc40000000000 */
[----:B------:R-:W-:-:S04]  /*0d80*/  FFMA R9, R16, -1.5707962512969970703, R13 ;  /* 0xbfc90fda10097823 */ /* 0x000fc8000000000d */
[C---:B------:R-:W-:Y:S02]  /*0d90*/  FFMA R9, R16.reuse, -7.5497894158615963534e-08, R9 ;  /* 0xb3a2216810097823 */ /* 0x040fe40000000009 */
[----:B------:R-:W-:Y:S02]  /*0da0*/  @P0 FADD R47, RZ, -R47 ;  /* 0x8000002fff2f0221 */ /* 0x000fe40000000000 */
[----:B------:R-:W-:-:S04]  /*0db0*/  FFMA R16, R16, -5.3903029534742383927e-15, R9 ;  /* 0xa7c234c510107823 */ /* 0x000fc80000000009 */
[----:B------:R-:W-:Y:S01]  /*0dc0*/  IMAD.MOV.U32 R0, RZ, RZ, R16 ;  /* 0x000000ffff007224 */ /* 0x000fe200078e0010 */
[----:B------:R-:W-:Y:S06]  /*0dd0*/  @!P1 BRA `(.L_x_10) ;  /* 0x0000000000dc9947 */ /* 0x000fec0003800000 */
[----:B------:R-:W-:-:S13]  /*0de0*/  FSETP.NEU.AND P0, PT, |R13|, +INF , PT ;  /* 0x7f8000000d00780b */ /* 0x000fda0003f0d200 */
[----:B------:R-:W-:Y:S01]  /*0df0*/  @!P0 FMUL R0, RZ, R13 ;  /* 0x0000000dff008220 */ /* 0x000fe20000400000 */
[----:B------:R-:W-:Y:S01]  /*0e00*/  @!P0 IMAD.MOV.U32 R17, RZ, RZ, RZ ;  /* 0x000000ffff118224 */ /* 0x000fe200078e00ff */
[----:B------:R-:W-:Y:S06]  /*0e10*/  @!P0 BRA `(.L_x_10) ;  /* 0x0000000000cc8947 */ /* 0x000fec0003800000 */
[----:B------:R-:W-:Y:S01]  /*0e20*/  SHF.L.U32 R2, R13, 0x8, RZ ;  /* 0x000000080d027819 */ /* 0x000fe200000006ff */
[----:B------:R-:W-:Y:S01]  /*0e30*/  IMAD.MOV.U32 R6, RZ, RZ, RZ ;  /* 0x000000ffff067224 */ /* 0x000fe200078e00ff */
[----:B------:R-:W0:Y:S01]  /*0e40*/  LDCU.64 UR6, c[0x4][URZ] ;  /* 0x01000000ff0677ac */ /* 0x000e220008000a00 */
[----:B------:R-:W-:Y:S01]  /*0e50*/  IMAD.MOV.U32 R0, RZ, RZ, R1 ;  /* 0x000000ffff007224 */ /* 0x000fe200078e0001 */
[----:B------:R-:W-:Y:S01]  /*0e60*/  LOP3.LUT R19, R2, 0x80000000, RZ, 0xfc, !PT ;  /* 0x8000000002137812 */ /* 0x000fe200078efcff */
[----:B------:R-:W-:Y:S01]  /*0e70*/  UMOV UR5, URZ ;  /* 0x000000ff00057c82 */ /* 0x000fe20008000000 */
[----:B------:R-:W-:-:S05]  /*0e80*/  UMOV UR4, URZ ;  /* 0x000000ff00047c82 */ /* 0x000fca0008000000 */
.L_x_11:
[----:B0-----:R-:W-:Y:S01]  /*0e90*/  MOV R8, UR6 ;  /* 0x0000000600087c02 */ /* 0x001fe20008000f00 */
        /* <DEDUP_REMOVED lines=10> */
[----:B0-----:R-:W-:Y:S01]  /*0f40*/  VIADD R0, R0, 0x4 ;  /* 0x0000000400007836 */ /* 0x001fe20000000000 */
[----:B------:R-:W-:Y:S06]  /*0f50*/  BRA.U UP0, `(.L_x_11) ;  /* 0xfffffffd00cc7547 */ /* 0x000fec000b83ffff */
[----:B------:R-:W-:Y:S01]  /*0f60*/  SHF.R.U32.HI R4, RZ, 0x17, R13 ;  /* 0x00000017ff047819 */ /* 0x000fe2000001160d */
[----:B------:R0:W-:Y:S03]  /*0f70*/  STL [R1+0x18], R6 ;  /* 0x0000180601007387 */ /* 0x0001e60000100800 */
[C---:B------:R-:W-:Y:S02]  /*0f80*/  LOP3.LUT R0, R4.reuse, 0xe0, RZ, 0xc0, !PT ;  /* 0x000000e004007812 */ /* 0x040fe400078ec0ff */
[----:B------:R-:W-:Y:S02]  /*0f90*/  LOP3.LUT P0, RZ, R4, 0x1f, RZ, 0xc0, !PT ;  /* 0x0000001f04ff7812 */ /* 0x000fe4000780c0ff */
[----:B------:R-:W-:-:S04]  /*0fa0*/  IADD3 R0, PT, PT, R0, -0x80, RZ ;  /* 0xffffff8000007810 */ /* 0x000fc80007ffe0ff */
        /* <DEDUP_REMOVED lines=10> */
[--C-:B------:R-:W-:Y:S02]  /*1050*/  SHF.R.U32.HI R17, RZ, 0x1e, R0.reuse ;  /* 0x0000001eff117819 */ /* 0x100fe40000011600 */
[C---:B------:R-:W-:Y:S01]  /*1060*/  SHF.L.W.U32.HI R2, R3.reuse, 0x2, R0 ;  /* 0x0000000203027819 */ /* 0x040fe20000010e00 */
[----:B------:R-:W-:Y:S01]  /*1070*/  IMAD.SHL.U32 R3, R3, 0x4, RZ ;  /* 0x0000000403037824 */ /* 0x000fe200078e00ff */
[----:B------:R-:W-:Y:S02]  /*1080*/  ISETP.GE.AND P0, PT, R13, RZ, PT ;  /* 0x000000ff0d00720c */ /* 0x000fe40003f06270 */
[----:B------:R-:W-:-:S02]  /*1090*/  SHF.R.S32.HI R4, RZ, 0x1f, R2 ;  /* 0x0000001fff047819 */ /* 0x000fc40000011402 */
[----:B------:R-:W-:Y:S02]  /*10a0*/  LOP3.LUT R0, R2, R13, RZ, 0x3c, !PT ;  /* 0x0000000d02007212 */ /* 0x000fe400078e3cff */
[C---:B------:R-:W-:Y:S02]  /*10b0*/  LOP3.LUT R8, R4.reuse, R3, RZ, 0x3c, !PT ;  /* 0x0000000304087212 */ /* 0x040fe400078e3cff */
[----:B------:R-:W-:Y:S02]  /*10c0*/  LOP3.LUT R9, R4, R2, RZ, 0x3c, !PT ;  /* 0x0000000204097212 */ /* 0x000fe400078e3cff */
[----:B------:R-:W-:Y:S02]  /*10d0*/  LEA.HI R17, R2, R17, RZ, 0x1 ;  /* 0x0000001102117211 */ /* 0x000fe400078f08ff */
[----:B------:R-:W-:Y:S02]  /*10e0*/  ISETP.GE.AND P1, PT, R0, RZ, PT ;  /* 0x000000ff0000720c */ /* 0x000fe40003f26270 */
[----:B------:R-:W1:Y:S01]  /*10f0*/  I2F.F64.S64 R8, R8 ;  /* 0x0000000800087312 */ /* 0x000e620000301c00 */
[----:B------:R-:W-:-:S05]  /*1100*/  IMAD.MOV R0, RZ, RZ, -R17 ;  /* 0x000000ffff007224 */ /* 0x000fca00078e0a11 */
[----:B------:R-:W-:Y:S01]  /*1110*/  @!P0 MOV R17, R0 ;  /* 0x0000000000118202 */ /* 0x000fe20000000f00 */
[----:B-1----:R-:W-:-:S10]  /*1120*/  DMUL R18, R8, UR4 ;  /* 0x0000000408127c28 */ /* 0x002fd40008000000 */
[----:B------:R-:W1:Y:S02]  /*1130*/  F2F.F32.F64 R18, R18 ;  /* 0x0000001200127310 */ /* 0x000e640000301000 */
[----:B01----:R-:W-:-:S07]  /*1140*/  FSEL R0, -R18, R18, !P1 ;  /* 0x0000001212007208 */ /* 0x003fce0004800100 */
.L_x_10:
[----:B------:R-:W-:Y:S05]  /*1150*/  BSYNC.RECONVERGENT B0 ;  /* 0x0000000000007941 */ /* 0x000fea0003800200 */
.L_x_9:
[C---:B------:R-:W-:Y:S01]  /*1160*/  LOP3.LUT R3, R17.reuse, 0x1, RZ, 0xc0, !PT ;  /* 0x0000000111037812 */ /* 0x040fe200078ec0ff */
[----:B------:R-:W-:Y:S01]  /*1170*/  FMUL R2, R0, R0 ;  /* 0x0000000000027220 */ /* 0x000fe20000400000 */
[----:B------:R-:W-:Y:S01]  /*1180*/  VIADD R4, R17, 0x1 ;  /* 0x0000000111047836 */ /* 0x000fe20000000000 */
[----:B------:R-:W-:Y:S01]  /*1190*/  BSSY.RECONVERGENT B0, `(.L_x_12) ;  /* 0x0000046000007945 */ /* 0x000fe20003800200 */
[----:B------:R-:W-:Y:S01]  /*11a0*/  ISETP.NE.U32.AND P0, PT, R3, 0x1, PT ;  /* 0x000000010300780c */ /* 0x000fe20003f05070 */
[----:B------:R-:W-:Y:S02]  /*11b0*/  FFMA R3, R2, R11, -0.0013887860113754868507 ;  /* 0xbab607ed02037423 */ /* 0x000fe4000000000b */
[----:B------:R-:W-:Y:S02]  /*11c0*/  LOP3.LUT P1, RZ, R4, 0x2, RZ, 0xc0, !PT ;  /* 0x0000000204ff7812 */ /* 0x000fe4000782c0ff */
[----:B------:R-:W-:Y:S02]  /*11d0*/  FSEL R9, R14, 0.041666727513074874878, !P0 ;  /* 0x3d2aaabb0e097808 */ /* 0x000fe40004000000 */
[----:B------:R-:W-:-:S02]  /*11e0*/  FSEL R3, R3, -0.00019574658654164522886, P0 ;  /* 0xb94d415303037808 */ /* 0x000fc40000000000 */
[----:B------:R-:W-:Y:S02]  /*11f0*/  FSEL R0, R0, 1, !P0 ;  /* 0x3f80000000007808 */ /* 0x000fe40004000000 */
[----:B------:R-:W-:Y:S01]  /*1200*/  FSEL R12, -R12, -0.4999999701976776123, !P0 ;  /* 0xbeffffff0c0c7808 */ /* 0x000fe20004000100 */
[C---:B------:R-:W-:Y:S01]  /*1210*/  FFMA R9, R2.reuse, R3, R9 ;  /* 0x0000000302097223 */ /* 0x040fe20000000009 */
[----:B------:R-:W-:Y:S01]  /*1220*/  FSETP.GE.AND P0, PT, |R13|, 105615, PT ;  /* 0x47ce47800d00780b */ /* 0x000fe20003f06200 */
[C---:B------:R-:W-:Y:S02]  /*1230*/  FFMA R3, R2.reuse, R0, RZ ;  /* 0x0000000002037223 */ /* 0x040fe400000000ff */
[----:B------:R-:W-:-:S04]  /*1240*/  FFMA R12, R2, R9, R12 ;  /* 0x00000009020c7223 */ /* 0x000fc8000000000c */
[----:B------:R-:W-:-:S04]  /*1250*/  FFMA R12, R3, R12, R0 ;  /* 0x0000000c030c7223 */ /* 0x000fc80000000000 */
[----:B------:R-:W-:Y:S02]  /*1260*/  @P1 FADD R12, RZ, -R12 ;  /* 0x8000000cff0c1221 */ /* 0x000fe40000000000 */
[----:B------:R-:W-:Y:S05]  /*1270*/  @!P0 BRA `(.L_x_13) ;  /* 0x0000000000dc8947 */ /* 0x000fea0003800000 */
        /* <DEDUP_REMOVED lines=11> */
.L_x_14:
        /* <DEDUP_REMOVED lines=25> */
[----:B------:R-:W-:Y:S01]  /*14c0*/  UMOV UR5, 0x3bf921fb ;  /* 0x3bf921fb00057882 */ /* 0x000fe20000000000 */
[----:B------:R-:W-:-:S02]  /*14d0*/  ISETP.GE.AND P1, PT, R13, RZ, PT ;  /* 0x000000ff0d00720c */ /* 0x000fc40003f26270 */
[-C--:B--2---:R-:W-:Y:S02]  /*14e0*/  @P0 SHF.L.W.U32.HI R0, R3, R4.reuse, R0 ;  /* 0x0000000403000219 */ /* 0x084fe40000010e00 */
[----:B---3--:R-:W-:Y:S02]  /*14f0*/  @P0 SHF.L.W.U32.HI R3, R2, R4, R3 ;  /* 0x0000000402030219 */ /* 0x008fe40000010e03 */
[--C-:B------:R-:W-:Y:S02]  /*1500*/  SHF.R.U32.HI R15, RZ, 0x1e, R0.reuse ;  /* 0x0000001eff0f7819 */ /* 0x100fe40000011600 */
[C---:B------:R-:W-:Y:S01]  /*1510*/  SHF.L.W.U32.HI R2, R3.reuse, 0x2, R0 ;  /* 0x0000000203027819 */ /* 0x040fe20000010e00 */
[----:B------:R-:W-:-:S03]  /*1520*/  IMAD.SHL.U32 R3, R3, 0x4, RZ ;  /* 0x0000000403037824 */ /* 0x000fc600078e00ff */
[----:B------:R-:W-:Y:S02]  /*1530*/  SHF.R.S32.HI R4, RZ, 0x1f, R2 ;  /* 0x0000001fff047819 */ /* 0x000fe40000011402 */
[----:B------:R-:W-:Y:S02]  /*1540*/  LEA.HI R15, R2, R15, RZ, 0x1 ;  /* 0x0000000f020f7211 */ /* 0x000fe400078f08ff */
[C---:B------:R-:W-:Y:S02]  /*1550*/  LOP3.LUT R8, R4.reuse, R3, RZ, 0x3c, !PT ;  /* 0x0000000304087212 */ /* 0x040fe400078e3cff */
[----:B------:R-:W-:Y:S01]  /*1560*/  LOP3.LUT R9, R4, R2, RZ, 0x3c, !PT ;  /* 0x0000000204097212 */ /* 0x000fe200078e3cff */
[----:B------:R-:W-:Y:S01]  /*1570*/  IMAD.MOV R0, RZ, RZ, -R15 ;  /* 0x000000ffff007224 */ /* 0x000fe200078e0a0f */
[----:B------:R-:W-:-:S04]  /*1580*/  LOP3.LUT R13, R2, R13, RZ, 0x3c, !PT ;  /* 0x0000000d020d7212 */ /* 0x000fc800078e3cff */
[----:B------:R-:W1:Y:S01]  /*1590*/  I2F.F64.S64 R8, R8 ;  /* 0x0000000800087312 */ /* 0x000e620000301c00 */
[----:B------:R-:W-:Y:S02]  /*15a0*/  ISETP.GE.AND P0, PT, R13, RZ, PT ;  /* 0x000000ff0d00720c */ /* 0x000fe40003f06270 */
[----:B------:R-:W-:Y:S01]  /*15b0*/  @!P1 MOV R15, R0 ;  /* 0x00000000000f9202 */ /* 0x000fe20000000f00 */
[----:B-1----:R-:W-:-:S10]  /*15c0*/  DMUL R18, R8, UR4 ;  /* 0x0000000408127c28 */ /* 0x002fd40008000000 */
[----:B------:R-:W1:Y:S02]  /*15d0*/  F2F.F32.F64 R18, R18 ;  /* 0x0000001200127310 */ /* 0x000e640000301000 */
[----:B01----:R-:W-:-:S07]  /*15e0*/  FSEL R16, -R18, R18, !P0 ;  /* 0x0000001212107208 */ /* 0x003fce0004000100 */
.L_x_13:
[----:B------:R-:W-:Y:S05]  /*15f0*/  BSYNC.RECONVERGENT B0 ;  /* 0x0000000000007941 */ /* 0x000fea0003800200 */
.L_x_12:
[----:B------:R-:W-:Y:S01]  /*1600*/  FMUL R2, R16, R16 ;  /* 0x0000001010027220 */ /* 0x000fe20000400000 */
[C---:B------:R-:W-:Y:S01]  /*1610*/  LOP3.LUT R3, R15.reuse, 0x1, RZ, 0xc0, !PT ;  /* 0x000000010f037812 */ /* 0x040fe200078ec0ff */
[----:B------:R-:W-:Y:S01]  /*1620*/  IMAD.MOV.U32 R14, RZ, RZ, 0x3d2aaabb ;  /* 0x3d2aaabbff0e7424 */ /* 0x000fe200078e00ff */
[----:B------:R-:W-:Y:S01]  /*1630*/  LOP3.LUT P1, RZ, R15, 0x2, RZ, 0xc0, !PT ;  /* 0x000000020fff7812 */ /* 0x000fe2000782c0ff */
[----:B------:R-:W-:Y:S01]  /*1640*/  FFMA R0, R2, R11, -0.0013887860113754868507 ;  /* 0xbab607ed02007423 */ /* 0x000fe2000000000b */
[----:B------:R-:W-:Y:S01]  /*1650*/  ISETP.NE.U32.AND P0, PT, R3, 0x1, PT ;  /* 0x000000010300780c */ /* 0x000fe20003f05070 */
[----:B------:R-:W-:Y:S01]  /*1660*/  IMAD.MOV.U32 R13, RZ, RZ, 0x3effffff ;  /* 0x3effffffff0d7424 */ /* 0x000fe200078e00ff */
[----:B------:R-:W-:Y:S02]  /*1670*/  BSSY.RECONVERGENT B0, `(.L_x_15) ;  /* 0x0000040000007945 */ /* 0x000fe40003800200 */
[----:B------:R-:W-:Y:S02]  /*1680*/  FSEL R3, R0, -0.00019574658654164522886, !P0 ;  /* 0xb94d415300037808 */ /* 0x000fe40004000000 */
[----:B------:R-:W-:-:S02]  /*1690*/  FSEL R9, R14, 0.0083327032625675201416, !P0 ;  /* 0x3c0885e40e097808 */ /* 0x000fc40004000000 */
[----:B------:R-:W-:Y:S02]  /*16a0*/  FSEL R0, R16, 1, P0 ;  /* 0x3f80000010007808 */ /* 0x000fe40000000000 */
[----:B------:R-:W-:Y:S01]  /*16b0*/  FSEL R4, -R13, -0.16666662693023681641, !P0 ;  /* 0xbe2aaaa80d047808 */ /* 0x000fe20004000100 */
[C---:B------:R-:W-:Y:S01]  /*16c0*/  FFMA R9, R2.reuse, R3, R9 ;  /* 0x0000000302097223 */ /* 0x040fe20000000009 */
[----:B------:R-:W-:Y:S01]  /*16d0*/  FSETP.GE.AND P0, PT, |R5|, 105615, PT ;  /* 0x47ce47800500780b */ /* 0x000fe20003f06200 */
[C---:B------:R-:W-:Y:S02]  /*16e0*/  FFMA R3, R2.reuse, R0, RZ ;  /* 0x0000000002037223 */ /* 0x040fe400000000ff */
[----:B------:R-:W-:-:S04]  /*16f0*/  FFMA R4, R2, R9, R4 ;  /* 0x0000000902047223 */ /* 0x000fc80000000004 */
[----:B------:R-:W-:-:S04]  /*1700*/  FFMA R0, R3, R4, R0 ;  /* 0x0000000403007223 */ /* 0x000fc80000000000 */
[----:B------:R-:W-:-:S04]  /*1710*/  @P1 FADD R0, RZ, -R0 ;  /* 0x80000000ff001221 */ /* 0x000fc80000000000 */
[----:B------:R-:W-:Y:S01]  /*1720*/  FMUL R49, R47, R0 ;  /* 0x000000002f317220 */ /* 0x000fe20000400000 */
[----:B------:R-:W-:Y:S06]  /*1730*/  @!P0 BRA `(.L_x_16) ;  /* 0x0000000000cc8947 */ /* 0x000fec0003800000 */
[----:B------:R-:W-:-:S13]  /*1740*/  FSETP.NEU.AND P0, PT, |R5|, +INF , PT ;  /* 0x7f8000000500780b */ /* 0x000fda0003f0d200 */
[----:B------:R-:W-:Y:S01]  /*1750*/  @!P0 FMUL R7, RZ, R5 ;  /* 0x00000005ff078220 */ /* 0x000fe20000400000 */
[----:B------:R-:W-:Y:S01]  /*1760*/  @!P0 MOV R10, RZ ;  /* 0x000000ff000a8202 */ /* 0x000fe20000000f00 */
[----:B------:R-:W-:Y:S06]  /*1770*/  @!P0 BRA `(.L_x_16) ;  /* 0x0000000000bc8947 */ /* 0x000fec0003800000 */
[----:B------:R-:W0:Y:S01]  /*1780*/  LDC.64 R16, c[0x4][RZ] ;  /* 0x01000000ff107b82 */ /* 0x000e220000000a00 */
[----:B------:R-:W-:Y:S02]  /*1790*/  IMAD.SHL.U32 R2, R5, 0x100, RZ ;  /* 0x0000010005027824 */ /* 0x000fe400078e00ff */
[----:B------:R-:W-:Y:S02]  /*17a0*/  HFMA2 R0, -RZ, RZ, 0, 0 ;  /* 0x00000000ff007431 */ /* 0x000fe400000001ff */
[----:B------:R-:W-:Y:S01]  /*17b0*/  IMAD.MOV.U32 R6, RZ, RZ, RZ ;  /* 0x000000ffff067224 */ /* 0x000fe200078e00ff */
[----:B------:R-:W-:Y:S01]  /*17c0*/  UMOV UR4, URZ ;  /* 0x000000ff00047c82 */ /* 0x000fe20008000000 */
[----:B------:R-:W-:-:S07]  /*17d0*/  LOP3.LUT R15, R2, 0x80000000, RZ, 0xfc, !PT ;  /* 0x80000000020f7812 */ /* 0x000fce00078efcff */
.L_x_17:
[----:B0-----:R-:W-:-:S06]  /*17e0*/  IMAD.WIDE.U32 R2, R0, 0x4, R16 ;  /* 0x0000000400027825 */ /* 0x001fcc00078e0010 */
[----:B------:R-:W2:Y:S01]  /*17f0*/  LDG.E.CONSTANT R2, desc[UR8][R2.64] ;  /* 0x0000000802027981 */ /* 0x000ea2000c1e9900 */
[C---:B-1----:R-:W-:Y:S02]  /*1800*/  IMAD R4, R0.reuse, 0x4, R1 ;  /* 0x0000000400047824 */ /* 0x042fe400078e0201 */
[----:B------:R-:W-:-:S05]  /*1810*/  VIADD R0, R0, 0x1 ;  /* 0x0000000100007836 */ /* 0x000fca0000000000 */
[----:B------:R-:W-:Y:S01]  /*1820*/  ISETP.NE.AND P0, PT, R0, 0x6, PT ;  /* 0x000000060000780c */ /* 0x000fe20003f05270 */
[----:B--2---:R-:W-:-:S03]  /*1830*/  IMAD.WIDE.U32 R8, R2, R15, RZ ;  /* 0x0000000f02087225 */ /* 0x004fc600078e00ff */
[----:B------:R-:W-:-:S04]  /*1840*/  IADD3 R7, P1, PT, R8, R6, RZ ;  /* 0x0000000608077210 */ /* 0x000fc80007f3e0ff */
[----:B------:R-:W-:Y:S01]  /*1850*/  IADD3.X R6, PT, PT, R9, UR4, RZ, P1, !PT ;  /* 0x0000000409067c10 */ /* 0x000fe20008ffe4ff */
[----:B------:R1:W-:Y:S04]  /*1860*/  STL [R4], R7 ;  /* 0x0000000704007387 */ /* 0x0003e80000100800 */
[----:B------:R-:W-:Y:S05]  /*1870*/  @P0 BRA `(.L_x_17) ;  /* 0xfffffffc00d80947 */ /* 0x000fea000383ffff */
[----:B-1----:R-:W-:Y:S01]  /*1880*/  SHF.R.U32.HI R4, RZ, 0x17, R5 ;  /* 0x00000017ff047819 */ /* 0x002fe20000011605 */
        /* <DEDUP_REMOVED lines=14> */
[----:B---3--:R-:W-:-:S04]  /*1970*/  @P0 SHF.L.W.U32.HI R3, R2, R4, R3 ;  /* 0x0000000402030219 */ /* 0x008fc80000010e03 */
[C---:B------:R-:W-:Y:S01]  /*1980*/  SHF.L.W.U32.HI R2, R3.reuse, 0x2, R0 ;  /* 0x0000000203027819 */ /* 0x040fe20000010e00 */
[----:B------:R-:W-:-:S03]  /*1990*/  IMAD.SHL.U32 R3, R3, 0x4, RZ ;  /* 0x0000000403037824 */ /* 0x000fc600078e00ff */
[----:B------:R-:W-:Y:S02]  /*19a0*/  SHF.R.S32.HI R4, RZ, 0x1f, R2 ;  /* 0x0000001fff047819 */ /* 0x000fe40000011402 */
[----:B------:R-:W-:Y:S02]  /*19b0*/  LOP3.LUT R5, R2, R5, RZ, 0x3c, !PT ;  /* 0x0000000502057212 */ /* 0x000fe400078e3cff */
[C---:B------:R-:W-:Y:S02]  /*19c0*/  LOP3.LUT R8, R4.reuse, R3, RZ, 0x3c, !PT ;  /* 0x0000000304087212 */ /* 0x040fe400078e3cff */
[----:B------:R-:W-:Y:S02]  /*19d0*/  LOP3.LUT R9, R4, R2, RZ, 0x3c, !PT ;  /* 0x0000000204097212 */ /* 0x000fe400078e3cff */
[----:B------:R-:W-:Y:S02]  /*19e0*/  SHF.R.U32.HI R3, RZ, 0x1e, R0 ;  /* 0x0000001eff037819 */ /* 0x000fe40000011600 */
[----:B------:R-:W-:-:S02]  /*19f0*/  ISETP.GE.AND P0, PT, R5, RZ, PT ;  /* 0x000000ff0500720c */ /* 0x000fc40003f06270 */
[----:B------:R-:W1:Y:S01]  /*1a00*/  I2F.F64.S64 R8, R8 ;  /* 0x0000000800087312 */ /* 0x000e620000301c00 */
[----:B------:R-:W-:-:S05]  /*1a10*/  LEA.HI R10, R2, R3, RZ, 0x1 ;  /* 0x00000003020a7211 */ /* 0x000fca00078f08ff */
[----:B------:R-:W-:-:S05]  /*1a20*/  IMAD.MOV R0, RZ, RZ, -R10 ;  /* 0x000000ffff007224 */ /* 0x000fca00078e0a0a */
[----:B------:R-:W-:Y:S01]  /*1a30*/  @!P1 MOV R10, R0 ;  /* 0x00000000000a9202 */ /* 0x000fe20000000f00 */
[----:B-1----:R-:W-:-:S10]  /*1a40*/  DMUL R16, R8, UR4 ;  /* 0x0000000408107c28 */ /* 0x002fd40008000000 */
[----:B------:R-:W1:Y:S02]  /*1a50*/  F2F.F32.F64 R16, R16 ;  /* 0x0000001000107310 */ /* 0x000e640000301000 */
[----:B01----:R-:W-:-:S07]  /*1a60*/  FSEL R7, -R16, R16, !P0 ;  /* 0x0000001010077208 */ /* 0x003fce0004000100 */
.L_x_16:
[----:B------:R-:W-:Y:S05]  /*1a70*/  BSYNC.RECONVERGENT B0 ;  /* 0x0000000000007941 */ /* 0x000fea0003800200 */
.L_x_15:
[----:B------:R-:W0:Y:S02]  /*1a80*/  LDC R0, c[0x0][0x38c] ;  /* 0x0000e300ff007b82 */ /* 0x000e240000000800 */
[----:B0-----:R-:W-:-:S13]  /*1a90*/  ISETP.GE.AND P0, PT, R0, 0x1, PT ;  /* 0x000000010000780c */ /* 0x001fda0003f06270 */
[----:B------:R-:W-:Y:S05]  /*1aa0*/  @!P0 EXIT ;  /* 0x000000000000894d */ /* 0x000fea0003800000 */
[----:B------:R-:W0:Y:S02]  /*1ab0*/  LDC R0, c[0x0][0x388] ;  /* 0x0000e200ff007b82 */ /* 0x000e240000000800 */
[----:B0-----:R-:W-:-:S13]  /*1ac0*/  ISETP.GE.AND P0, PT, R0, 0x1, PT ;  /* 0x000000010000780c */ /* 0x001fda0003f06270 */
[----:B------:R-:W-:Y:S05]  /*1ad0*/  @!P0 EXIT ;  /* 0x000000000000894d */ /* 0x000fea0003800000 */
[----:B------:R-:W0:Y:S01]  /*1ae0*/  LDC R5, c[0x0][0x3b4] ;  /* 0x0000ed00ff057b82 */ /* 0x000e220000000800 */
[----:B------:R-:W-:Y:S01]  /*1af0*/  FMUL R2, R7, R7 ;  /* 0x0000000707027220 */ /* 0x000fe20000400000 */
[C---:B------:R-:W-:Y:S01]  /*1b00*/  LOP3.LUT R0, R10.reuse, 0x1, RZ, 0xc0, !PT ;  /* 0x000000010a007812 */ /* 0x040fe200078ec0ff */
[----:B------:R-:W1:Y:S01]  /*1b10*/  LDCU.64 UR4, c[0x0][0x3b8] ;  /* 0x00007700ff0477ac */ /* 0x000e620008000a00 */
[----:B------:R-:W-:Y:S01]  /*1b20*/  LOP3.LUT P1, RZ, R10, 0x2, RZ, 0xc0, !PT ;  /* 0x000000020aff7812 */ /* 0x000fe2000782c0ff */
[----:B------:R-:W-:Y:S01]  /*1b30*/  FFMA R11, R2, R11, -0.0013887860113754868507 ;  /* 0xbab607ed020b7423 */ /* 0x000fe2000000000b */
[----:B------:R-:W-:Y:S01]  /*1b40*/  ISETP.NE.U32.AND P0, PT, R0, 0x1, PT ;  /* 0x000000010000780c */ /* 0x000fe20003f05070 */
[----:B------:R-:W-:Y:S01]  /*1b50*/  FMUL R47, R47, R12 ;  /* 0x0000000c2f2f7220 */ /* 0x000fe20000400000 */
[----:B------:R-:W-:Y:S02]  /*1b60*/  IMAD.MOV.U32 R44, RZ, RZ, RZ ;  /* 0x000000ffff2c7224 */ /* 0x000fe400078e00ff */
[----:B------:R-:W-:-:S02]  /*1b70*/  FSEL R3, R14, 0.0083327032625675201416, !P0 ;  /* 0x3c0885e40e037808 */ /* 0x000fc40004000000 */
[----:B------:R-:W-:Y:S02]  /*1b80*/  FSEL R11, R11, -0.00019574658654164522886, !P0 ;  /* 0xb94d41530b0b7808 */ /* 0x000fe40004000000 */
[----:B------:R-:W-:Y:S02]  /*1b90*/  FSEL R13, -R13, -0.16666662693023681641, !P0 ;  /* 0xbe2aaaa80d0d7808 */ /* 0x000fe40004000100 */
[----:B------:R-:W-:Y:S01]  /*1ba0*/  FSEL R0, R7, 1, P0 ;  /* 0x3f80000007007808 */ /* 0x000fe20000000000 */
[----:B------:R-:W-:-:S04]  /*1bb0*/  FFMA R3, R2, R11, R3 ;  /* 0x0000000b02037223 */ /* 0x000fc80000000003 */
[C---:B------:R-:W-:Y:S01]  /*1bc0*/  FFMA R13, R2.reuse, R3, R13 ;  /* 0x00000003020d7223 */ /* 0x040fe2000000000d */
[----:B------:R-:W-:Y:S01]  /*1bd0*/  FFMA R3, R2, R0, RZ ;  /* 0x0000000002037223 */ /* 0x000fe200000000ff */
[----:B-1----:R-:W-:Y:S01]  /*1be0*/  UIADD3 UR4, UP0, UPT, UR4, 0x10, URZ ;  /* 0x0000001004047890 */ /* 0x002fe2000ff1e0ff */
[----:B0-----:R-:W-:Y:S01]  /*1bf0*/  FMUL R4, R5, 0.5 ;  /* 0x3f00000005047820 */ /* 0x001fe20000400000 */
[----:B------:R-:W-:Y:S01]  /*1c00*/  FRND.FLOOR R48, R5 ;  /* 0x0000000500307307 */ /* 0x000fe20000205000 */
[----:B------:R-:W-:Y:S01]  /*1c10*/  FFMA R45, R3, R13, R0 ;  /* 0x0000000d032d7223 */ /* 0x000fe20000000000 */
[----:B------:R-:W-:-:S03]  /*1c20*/  UIADD3.X UR5, UPT, UPT, URZ, UR5, URZ, UP0, !UPT ;  /* 0x00000005ff057290 */ /* 0x000fc600087fe4ff */
[----:B------:R-:W-:-:S03]  /*1c30*/  @P1 FADD R45, RZ, -R45 ;  /* 0x8000002dff2d1221 */ /* 0x000fc60000000000 */
[----:B------:R-:W0:Y:S02]  /*1c40*/  FRND.TRUNC R4, R4 ;  /* 0x0000000400047307 */ /* 0x000e24000020d000 */
[----:B0-----:R-:W-:-:S04]  /*1c50*/  FADD R46, R4, R4 ;  /* 0x00000004042e7221 */ /* 0x001fc80000000000 */
[----:B------:R-:W-:-:S07]  /*1c60*/  FADD R46, -R46, R5 ;  /* 0x000000052e2e7221 */ /* 0x000fce0000000100 */
.L_x_99:
[----:B0-----:R-:W0:Y:S01]  /*1c70*/  LDCU UR6, c[0x0][0x390] ;  /* 0x00007200ff0677ac */ /* 0x001e220008000800 */
[----:B------:R-:W-:Y:S01]  /*1c80*/  HFMA2 R0, -RZ, RZ, 0, 0 ;  /* 0x00000000ff007431 */ /* 0x000fe200000001ff */
[----:B------:R-:W-:Y:S01]  /*1c90*/  BSSY.RECONVERGENT B0, `(.L_x_18) ;  /* 0x0000305000007945 */ /* 0x000fe20003800200 */
[----:B------:R-:W-:Y:S01]  /*1ca0*/  CS2R R2, SRZ ;  /* 0x0000000000027805 */ /* 0x000fe2000001ff00 */
[----:B------:R-:W-:Y:S02]  /*1cb0*/  IMAD.MOV.U32 R43, RZ, RZ, RZ ;  /* 0x000000ffff2b7224 */ /* 0x000fe400078e00ff */
[----:B0-----:R-:W-:-:S07]  /*1cc0*/  IMAD.U32 R42, RZ, RZ, UR6 ;  /* 0x00000006ff2a7e24 */ /* 0x001fce000f8e00ff */
.L_x_81:
[----:B0-----:R-:W0:Y:S01]  /*1cd0*/  LDC.64 R28, c[0x0][0x3b8] ;  /* 0x0000ee00ff1c7b82 */ /* 0x001e220000000a00 */
[----:B------:R-:W-:-:S04]  /*1ce0*/  IMAD R5, R43, 0xb, RZ ;  /* 0x0000000b2b057824 */ /* 0x000fc800078e02ff */
[----:B0-----:R-:W-:-:S05]  /*1cf0*/  IMAD.WIDE.U32 R28, R5, 0x4, R28 ;  /* 0x00000004051c7825 */ /* 0x001fca00078e001c */
[----:B------:R-:W2:Y:S04]  /*1d00*/  LDG.E R9, desc[UR8][R28.64] ;  /* 0x000000081c097981 */ /* 0x000ea8000c1e1900 */
[----:B------:R-:W3:Y:S04]  /*1d10*/  LDG.E R41, desc[UR8][R28.64+0x4] ;  /* 0x000004081c297981 */ /* 0x000ee8000c1e1900 */
[----:B------:R-:W4:Y:S01]  /*1d20*/  LDG.E R8, desc[UR8][R28.64+0x8] ;  /* 0x000008081c087981 */ /* 0x000f22000c1e1900 */
[----:B------:R-:W-:Y:S01]  /*1d30*/  BSSY.RECONVERGENT B1, `(.L_x_19) ;  /* 0x000000a000017945 */ /* 0x000fe20003800200 */
[----:B------:R-:W-:Y:S01]  /*1d40*/  MOV R12, 0x1dd0 ;  /* 0x00001dd0000c7802 */ /* 0x000fe20000000f00 */
[----:B--2---:R-:W-:-:S04]  /*1d50*/  FADD R13, -R50, R9 ;  /* 0x00000009320d7221 */ /* 0x004fc80000000100 */
[----:B------:R-:W0:Y:S01]  /*1d60*/  F2F.F64.F32 R4, R13 ;  /* 0x0000000d00047310 */ /* 0x000e220000201800 */
[----:B---3--:R-:W-:Y:S01]  /*1d70*/  FADD R11, -R52, R41 ;  /* 0x00000029340b7221 */ /* 0x008fe20000000100 */
[----:B----4-:R-:W-:Y:S01]  /*1d80*/  FADD R10, -R51, R8 ;  /* 0x00000008330a7221 */ /* 0x010fe20000000100 */
[----:B0-----:R-:W-:-:S10]  /*1d90*/  DADD R6, -RZ, |R4| ;  /* 0x00000000ff067229 */ /* 0x001fd40000000504 */
[----:B------:R-:W-:Y:S01]  /*1da0*/  IMAD.MOV.U32 R24, RZ, RZ, R6 ;  /* 0x000000ffff187224 */ /* 0x000fe200078e0006 */
[----:B------:R-:W-:-:S07]  /*1db0*/  MOV R53, R7 ;  /* 0x0000000700357202 */ /* 0x000fce0000000f00 */
[----:B------:R-:W-:Y:S05]  /*1dc0*/  CALL.REL.NOINC `($render$__internal_accurate_pow) ;  /* 0x0000004400207944 */ /* 0x000fea0003c00000 */
[----:B------:R-:W-:Y:S05]  /*1dd0*/  BSYNC.RECONVERGENT B1 ;  /* 0x0000000000017941 */ /* 0x000fea0003800200 */
.L_x_19:
[----:B------:R-:W-:Y:S01]  /*1de0*/  DADD R6, R4, 2 ;  /* 0x4000000004067429 */ /* 0x000fe20000000000 */
[----:B------:R-:W-:Y:S01]  /*1df0*/  FSETP.NEU.AND P0, PT, R13, RZ, PT ;  /* 0x000000ff0d00720b */ /* 0x000fe20003f0d000 */
[----:B------:R-:W-:Y:S08]  /*1e00*/  BSSY.RECONVERGENT B1, `(.L_x_20) ;  /* 0x000000e000017945 */ /* 0x000ff00003800200 */
[----:B------:R-:W-:-:S02]  /*1e10*/  LOP3.LUT R6, R7, 0x7ff00000, RZ, 0xc0, !PT ;  /* 0x7ff0000007067812 */ /* 0x000fc400078ec0ff */
[----:B------:R-:W-:Y:S02]  /*1e20*/  FSEL R7, R20, RZ, P0 ;  /* 0x000000ff14077208 */ /* 0x000fe40000000000 */
[----:B------:R-:W-:Y:S02]  /*1e30*/  ISETP.NE.AND P1, PT, R6, 0x7ff00000, PT ;  /* 0x7ff000000600780c */ /* 0x000fe40003f25270 */
[----:B------:R-:W-:-:S11]  /*1e40*/  FSEL R6, R16, RZ, P0 ;  /* 0x000000ff10067208 */ /* 0x000fd60000000000 */
[----:B------:R-:W-:Y:S05]  /*1e50*/  @P1 BRA `(.L_x_21) ;  /* 0x0000000000201947 */ /* 0x000fea0003800000 */
[----:B------:R-:W-:-:S13]  /*1e60*/  FSETP.NAN.AND P0, PT, R13, R13, PT ;  /* 0x0000000d0d00720b */ /* 0x000fda0003f08000 */
[----:B------:R-:W-:Y:S05]  /*1e70*/  @P0 BRA `(.L_x_22) ;  /* 0x0000000000140947 */ /* 0x000fea0003800000 */
[----:B------:R-:W-:-:S14]  /*1e80*/  DSETP.NEU.AND P0, PT, |R4|, +INF , PT ;  /* 0x7ff000000400742a */ /* 0x000fdc0003f0d200 */
[----:B------:R-:W-:Y:S05]  /*1e90*/  @P0 BRA `(.L_x_21) ;  /* 0x0000000000100947 */ /* 0x000fea0003800000 */
[----:B------:R-:W-:Y:S02]  /*1ea0*/  IMAD.MOV.U32 R6, RZ, RZ, 0x0 ;  /* 0x00000000ff067424 */ /* 0x000fe400078e00ff */
[----:B------:R-:W-:Y:S01]  /*1eb0*/  IMAD.MOV.U32 R7, RZ, RZ, 0x7ff00000 ;  /* 0x7ff00000ff077424 */ /* 0x000fe200078e00ff */
[----:B------:R-:W-:Y:S06]  /*1ec0*/  BRA `(.L_x_21) ;  /* 0x0000000000047947 */ /* 0x000fec0003800000 */
.L_x_22:
[----:B------:R-:W-:-:S11]  /*1ed0*/  DADD R6, R4, 2 ;  /* 0x4000000004067429 */ /* 0x000fd60000000000 */
.L_x_21:
[----:B------:R-:W-:Y:S05]  /*1ee0*/  BSYNC.RECONVERGENT B1 ;  /* 0x0000000000017941 */ /* 0x000fea0003800200 */
.L_x_20:
[----:B------:R-:W0:Y:S01]  /*1ef0*/  F2F.F64.F32 R4, R11 ;  /* 0x0000000b00047310 */ /* 0x000e220000201800 */
[----:B------:R-:W-:Y:S01]  /*1f00*/  BSSY.RECONVERGENT B1, `(.L_x_23) ;  /* 0x0000006000017945 */ /* 0x000fe20003800200 */
[----:B------:R-:W-:Y:S01]  /*1f10*/  MOV R12, 0x1f60 ;  /* 0x00001f60000c7802 */ /* 0x000fe20000000f00 */
[----:B0-----:R-:W-:-:S10]  /*1f20*/  DADD R14, -RZ, |R4| ;  /* 0x00000000ff0e7229 */ /* 0x001fd40000000504 */
[----:B------:R-:W-:Y:S01]  /*1f30*/  MOV R24, R14 ;  /* 0x0000000e00187202 */ /* 0x000fe20000000f00 */
[----:B------:R-:W-:-:S07]  /*1f40*/  IMAD.MOV.U32 R53, RZ, RZ, R15 ;  /* 0x000000ffff357224 */ /* 0x000fce00078e000f */
[----:B------:R-:W-:Y:S05]  /*1f50*/  CALL.REL.NOINC `($render$__internal_accurate_pow) ;  /* 0x0000004000bc7944 */ /* 0x000fea0003c00000 */
[----:B------:R-:W-:Y:S05]  /*1f60*/  BSYNC.RECONVERGENT B1 ;  /* 0x0000000000017941 */ /* 0x000fea0003800200 */
.L_x_23:
        /* <DEDUP_REMOVED lines=12> */
[----:B------:R-:W-:Y:S01]  /*2030*/  IMAD.MOV.U32 R14, RZ, RZ, 0x0 ;  /* 0x00000000ff0e7424 */ /* 0x000fe200078e00ff */
[----:B------:R-:W-:Y:S01]  /*2040*/  MOV R15, 0x7ff00000 ;  /* 0x7ff00000000f7802 */ /* 0x000fe20000000f00 */
[----:B------:R-:W-:Y:S06]  /*2050*/  BRA `(.L_x_25) ;  /* 0x0000000000047947 */ /* 0x000fec0003800000 */
.L_x_26:
[----:B------:R-:W-:-:S11]  /*2060*/  DADD R14, R4, 2 ;  /* 0x40000000040e7429 */ /* 0x000fd60000000000 */
.L_x_25:
[----:B------:R-:W-:Y:S05]  /*2070*/  BSYNC.RECONVERGENT B1 ;  /* 0x0000000000017941 */ /* 0x000fea0003800200 */
.L_x_24:
[----:B------:R-:W0:Y:S01]  /*2080*/  F2F.F64.F32 R4, R10 ;  /* 0x0000000a00047310 */ /* 0x000e220000201800 */
[----:B------:R-:W-:Y:S01]  /*2090*/  FSETP.NEU.AND P0, PT, R11, 1, PT ;  /* 0x3f8000000b00780b */ /* 0x000fe20003f0d000 */
[----:B------:R-:W-:Y:S01]  /*20a0*/  BSSY.RECONVERGENT B1, `(.L_x_27) ;  /* 0x000000c000017945 */ /* 0x000fe20003800200 */
[----:B------:R-:W-:Y:S02]  /*20b0*/  FSETP.NEU.AND P1, PT, R13, 1, PT ;  /* 0x3f8000000d00780b */ /* 0x000fe40003f2d000 */
[----:B------:R-:W-:Y:S02]  /*20c0*/  FSEL R14, R14, RZ, P0 ;  /* 0x000000ff0e0e7208 */ /* 0x000fe40000000000 */
[----:B------:R-:W-:Y:S02]  /*20d0*/  FSEL R15, R15, 1.875, P0 ;  /* 0x3ff000000f0f7808 */ /* 0x000fe40000000000 */
[----:B------:R-:W-:Y:S02]  /*20e0*/  FSEL R6, R6, RZ, P1 ;  /* 0x000000ff06067208 */ /* 0x000fe40000800000 */
[----:B------:R-:W-:-:S02]  /*20f0*/  FSEL R7, R7, 1.875, P1 ;  /* 0x3ff0000007077808 */ /* 0x000fc40000800000 */
[----:B------:R-:W-:Y:S01]  /*2100*/  MOV R12, 0x2160 ;  /* 0x00002160000c7802 */ /* 0x000fe20000000f00 */
[----:B0-----:R-:W-:-:S03]  /*2110*/  DADD R16, -RZ, |R4| ;  /* 0x00000000ff107229 */ /* 0x001fc60000000504 */
[----:B------:R-:W-:-:S07]  /*2120*/  DADD R6, R6, R14 ;  /* 0x0000000006067229 */ /* 0x000fce000000000e */
[----:B------:R-:W-:Y:S02]  /*2130*/  IMAD.MOV.U32 R24, RZ, RZ, R16 ;  /* 0x000000ffff187224 */ /* 0x000fe400078e0010 */
[----:B------:R-:W-:-:S07]  /*2140*/  IMAD.MOV.U32 R53, RZ, RZ, R17 ;  /* 0x000000ffff357224 */ /* 0x000fce00078e0011 */
[----:B------:R-:W-:Y:S05]  /*2150*/  CALL.REL.NOINC `($render$__internal_accurate_pow) ;  /* 0x00000040003c7944 */ /* 0x000fea0003c00000 */
[----:B------:R-:W-:Y:S05]  /*2160*/  BSYNC.RECONVERGENT B1 ;  /* 0x0000000000017941 */ /* 0x000fea0003800200 */
.L_x_27:
        /* <DEDUP_REMOVED lines=12> */
[----:B------:R-:W-:Y:S01]  /*2230*/  MOV R14, 0x0 ;  /* 0x00000000000e7802 */ /* 0x000fe20000000f00 */
[----:B------:R-:W-:Y:S01]  /*2240*/  IMAD.MOV.U32 R15, RZ, RZ, 0x7ff00000 ;  /* 0x7ff00000ff0f7424 */ /* 0x000fe200078e00ff */
[----:B------:R-:W-:Y:S06]  /*2250*/  BRA `(.L_x_29) ;  /* 0x0000000000047947 */ /* 0x000fec0003800000 */
.L_x_30:
[----:B------:R-:W-:-:S11]  /*2260*/  DADD R14, R4, 2 ;  /* 0x40000000040e7429 */ /* 0x000fd60000000000 */
.L_x_29:
[----:B------:R-:W-:Y:S05]  /*2270*/  BSYNC.RECONVERGENT B1 ;  /* 0x0000000000017941 */ /* 0x000fea0003800200 */
.L_x_28:
[----:B------:R-:W0:Y:S01]  /*2280*/  LDC.64 R16, c[0x0][0x3b8] ;  /* 0x0000ee00ff107b82 */ /* 0x000e220000000a00 */
[----:B------:R-:W-:Y:S01]  /*2290*/  IMAD R5, R43, 0x5, RZ ;  /* 0x000000052b057824 */ /* 0x000fe200078e02ff */
[----:B------:R-:W-:Y:S01]  /*22a0*/  FSETP.NEU.AND P0, PT, R10, 1, PT ;  /* 0x3f8000000a00780b */ /* 0x000fe20003f0d000 */
[----:B------:R-:W1:Y:S02]  /*22b0*/  LDCU UR6, c[0x0][0x394] ;  /* 0x00007280ff0677ac */ /* 0x000e640008000800 */
[----:B0-----:R-:W-:-:S06]  /*22c0*/  IMAD.WIDE.U32 R16, R5, 0x4, R16 ;  /* 0x0000000405107825 */ /* 0x001fcc00078e0010 */
[----:B------:R-:W1:Y:S01]  /*22d0*/  LDG.E R16, desc[UR8][R16.64+0xc] ;  /* 0x00000c0810107981 */ /* 0x000e62000c1e1900 */
[----:B------:R-:W-:Y:S01]  /*22e0*/  FSEL R4, R14, RZ, P0 ;  /* 0x000000ff0e047208 */ /* 0x000fe20000000000 */
[----:B------:R-:W-:Y:S01]  /*22f0*/  BSSY.RECONVERGENT B1, `(.L_x_31) ;  /* 0x0000011000017945 */ /* 0x000fe20003800200 */
[----:B------:R-:W-:-:S06]  /*2300*/  FSEL R5, R15, 1.875, P0 ;  /* 0x3ff000000f057808 */ /* 0x000fcc0000000000 */
[----:B------:R-:W-:-:S06]  /*2310*/  DADD R6, R6, R4 ;  /* 0x0000000006067229 */ /* 0x000fcc0000000004 */
[----:B------:R-:W0:Y:S08]  /*2320*/  F2F.F32.F64 R12, R6 ;  /* 0x00000006000c7310 */ /* 0x000e300000301000 */
[----:B0-----:R-:W0:Y:S02]  /*2330*/  MUFU.RCP R5, R12 ;  /* 0x0000000c00057308 */ /* 0x001e240000001000 */
[----:B0-----:R-:W-:-:S04]  /*2340*/  FFMA R14, -R12, R5, 1 ;  /* 0x3f8000000c0e7423 */ /* 0x001fc80000000105 */
[----:B------:R-:W-:Y:S01]  /*2350*/  FFMA R5, R5, R14, R5 ;  /* 0x0000000e05057223 */ /* 0x000fe20000000005 */
[----:B-1----:R-:W-:-:S04]  /*2360*/  FMUL R4, R16, UR6 ;  /* 0x0000000610047c20 */ /* 0x002fc80008400000 */
[----:B------:R-:W0:Y:S01]  /*2370*/  FCHK P0, R4, R12 ;  /* 0x0000000c04007302 */ /* 0x000e220000000000 */
[----:B------:R-:W-:-:S04]  /*2380*/  FFMA R14, R4, R5, RZ ;  /* 0x00000005040e7223 */ /* 0x000fc800000000ff */
[----:B------:R-:W-:-:S04]  /*2390*/  FFMA R15, -R12, R14, R4 ;  /* 0x0000000e0c0f7223 */ /* 0x000fc80000000104 */
[----:B------:R-:W-:Y:S01]  /*23a0*/  FFMA R15, R5, R15, R14 ;  /* 0x0000000f050f7223 */ /* 0x000fe2000000000e */
[----:B0-----:R-:W-:Y:S06]  /*23b0*/  @!P0 BRA `(.L_x_32) ;  /* 0x0000000000108947 */ /* 0x001fec0003800000 */
[----:B------:R-:W-:Y:S02]  /*23c0*/  MOV R5, R12 ;  /* 0x0000000c00057202 */ /* 0x000fe40000000f00 */
[----:B------:R-:W-:-:S07]  /*23d0*/  MOV R54, 0x23f0 ;  /* 0x000023f000367802 */ /* 0x000fce0000000f00 */
[----:B------:R-:W-:Y:S05]  /*23e0*/  CALL.REL.NOINC `($__internal_2_$__cuda_sm3x_div_rn_noftz_f32_slowpath) ;  /* 0x0000003400fc7944 */ /* 0x000fea0003c00000 */
[----:B------:R-:W-:-:S07]  /*23f0*/  IMAD.MOV.U32 R15, RZ, RZ, R5 ;  /* 0x000000ffff0f7224 */ /* 0x000fce00078e0005 */
.L_x_32:
[----:B------:R-:W-:Y:S05]  /*2400*/  BSYNC.RECONVERGENT B1 ;  /* 0x0000000000017941 */ /* 0x000fea0003800200 */
.L_x_31:
[----:B------:R-:W-:Y:S01]  /*2410*/  IADD3 R4, PT, PT, R12, -0xd000000, RZ ;  /* 0xf30000000c047810 */ /* 0x000fe20007ffe0ff */
[----:B------:R0:W1:Y:S01]  /*2420*/  MUFU.RSQ R7, R12 ;  /* 0x0000000c00077308 */ /* 0x0000620000001400 */
[----:B------:R-:W-:Y:S02]  /*2430*/  BSSY.RECONVERGENT B1, `(.L_x_33) ;  /* 0x000000c000017945 */ /* 0x000fe40003800200 */
[----:B------:R-:W-:-:S13]  /*2440*/  ISETP.GT.U32.AND P0, PT, R4, 0x727fffff, PT ;  /* 0x727fffff0400780c */ /* 0x000fda0003f04070 */
[----:B0-----:R-:W-:Y:S05]  /*2450*/  @!P0 BRA `(.L_x_34) ;  /* 0x0000000000148947 */ /* 0x001fea0003800000 */
[----:B------:R-:W-:Y:S01]  /*2460*/  IMAD.MOV.U32 R5, RZ, RZ, R12 ;  /* 0x000000ffff057224 */ /* 0x000fe200078e000c */
[----:B------:R-:W-:-:S07]  /*2470*/  MOV R6, 0x2490 ;  /* 0x0000249000067802 */ /* 0x000fce0000000f00 */
[----:B-1----:R-:W-:Y:S05]  /*2480*/  CALL.REL.NOINC `($__internal_1_$__cuda_sm20_sqrt_rn_f32_slowpath) ;  /* 0x0000003400807944 */ /* 0x002fea0003c00000 */
[----:B------:R-:W-:Y:S01]  /*2490*/  MOV R12, R56 ;  /* 0x00000038000c7202 */ /* 0x000fe20000000f00 */
[----:B------:R-:W-:Y:S06]  /*24a0*/  BRA `(.L_x_35) ;  /* 0x0000000000107947 */ /* 0x000fec0003800000 */
.L_x_34:
[----:B-1----:R-:W-:Y:S01]  /*24b0*/  FMUL.FTZ R5, R12, R7 ;  /* 0x000000070c057220 */ /* 0x002fe20000410000 */
[----:B------:R-:W-:-:S03]  /*24c0*/  FMUL.FTZ R4, R7, 0.5 ;  /* 0x3f00000007047820 */ /* 0x000fc60000410000 */
[----:B------:R-:W-:-:S04]  /*24d0*/  FFMA R12, -R5, R5, R12 ;  /* 0x00000005050c7223 */ /* 0x000fc8000000010c */
[----:B------:R-:W-:-:S07]  /*24e0*/  FFMA R12, R12, R4, R5 ;  /* 0x000000040c0c7223 */ /* 0x000fce0000000005 */
.L_x_35:
[----:B------:R-:W-:Y:S05]  /*24f0*/  BSYNC.RECONVERGENT B1 ;  /* 0x0000000000017941 */ /* 0x000fea0003800200 */
.L_x_33:
[----:B------:R-:W0:Y:S01]  /*2500*/  MUFU.RCP R5, R12 ;  /* 0x0000000c00057308 */ /* 0x000e220000001000 */
[----:B------:R-:W-:Y:S07]  /*2510*/  BSSY.RECONVERGENT B1, `(.L_x_36) ;  /* 0x000000c000017945 */ /* 0x000fee0003800200 */
[----:B------:R-:W1:Y:S01]  /*2520*/  FCHK P0, R15, R12 ;  /* 0x0000000c0f007302 */ /* 0x000e620000000000 */
[----:B0-----:R-:W-:-:S04]  /*2530*/  FFMA R4, R5, -R12, 1 ;  /* 0x3f80000005047423 */ /* 0x001fc8000000080c */
[----:B------:R-:W-:-:S04]  /*2540*/  FFMA R4, R5, R4, R5 ;  /* 0x0000000405047223 */ /* 0x000fc80000000005 */
[----:B------:R-:W-:-:S04]  /*2550*/  FFMA R6, R4, R15, RZ ;  /* 0x0000000f04067223 */ /* 0x000fc800000000ff */
[----:B------:R-:W-:-:S04]  /*2560*/  FFMA R5, R6, -R12, R15 ;  /* 0x8000000c06057223 */ /* 0x000fc8000000000f */
[----:B------:R-:W-:Y:S01]  /*2570*/  FFMA R5, R4, R5, R6 ;  /* 0x0000000504057223 */ /* 0x000fe20000000006 */
[----:B-1----:R-:W-:Y:S06]  /*2580*/  @!P0 BRA `(.L_x_37) ;  /* 0x0000000000108947 */ /* 0x002fec0003800000 */
[----:B------:R-:W-:Y:S01]  /*2590*/  IMAD.MOV.U32 R4, RZ, RZ, R15 ;  /* 0x000000ffff047224 */ /* 0x000fe200078e000f */
[----:B------:R-:W-:Y:S02]  /*25a0*/  MOV R5, R12 ;  /* 0x0000000c00057202 */ /* 0x000fe40000000f00 */
[----:B------:R-:W-:-:S07]  /*25b0*/  MOV R54, 0x25d0 ;  /* 0x000025d000367802 */ /* 0x000fce0000000f00 */
[----:B------:R-:W-:Y:S05]  /*25c0*/  CALL.REL.NOINC `($__internal_2_$__cuda_sm3x_div_rn_noftz_f32_slowpath) ;  /* 0x0000003400847944 */ /* 0x000fea0003c00000 */
.L_x_37:
[----:B------:R-:W-:Y:S05]  /*25d0*/  BSYNC.RECONVERGENT B1 ;  /* 0x0000000000017941 */ /* 0x000fea0003800200 */
.L_x_36:
[----:B------:R-:W2:Y:S01]  /*25e0*/  LDG.E R15, desc[UR8][R28.64+0x10] ;  /* 0x000010081c0f7981 */ /* 0x000ea2000c1e1900 */
[----:B------:R-:W-:Y:S01]  /*25f0*/  UMOV UR6, 0x9999999a ;  /* 0x9999999a00067882 */ /* 0x000fe20000000000 */
[----:B------:R-:W-:Y:S01]  /*2600*/  UMOV UR7, 0x3fb99999 ;  /* 0x3fb9999900077882 */ /* 0x000fe20000000000 */
[----:B------:R-:W-:Y:S01]  /*2610*/  BSSY.RECONVERGENT B1, `(.L_x_38) ;  /* 0x0000265000017945 */ /* 0x000fe20003800200 */
[-C--:B------:R-:W-:Y:S01]  /*2620*/  FFMA R0, R13, R5.reuse, R0 ;  /* 0x000000050d007223 */ /* 0x080fe20000000000 */
[-C--:B------:R-:W-:Y:S01]  /*2630*/  FFMA R2, R11, R5.reuse, R2 ;  /* 0x000000050b027223 */ /* 0x080fe20000000002 */
[----:B------:R-:W-:Y:S01]  /*2640*/  FFMA R3, R10, R5, R3 ;  /* 0x000000050a037223 */ /* 0x000fe20000000003 */
[----:B--2---:R-:W-:-:S04]  /*2650*/  FADD R7, -R15, R12 ;  /* 0x0000000c0f077221 */ /* 0x004fc80000000100 */
[----:B------:R-:W0:Y:S02]  /*2660*/  F2F.F64.F32 R26, |R7| ;  /* 0x40000007001a7310 */ /* 0x000e240000201800 */
[----:B0-----:R-:W-:-:S14]  /*2670*/  DSETP.GEU.AND P0, PT, R26, UR6, PT ;  /* 0x000000061a007e2a */ /* 0x001fdc000bf0e000 */
[----:B------:R-:W-:Y:S05]  /*2680*/  @P0 BRA `(.L_x_39) ;  /* 0x00000024006c0947 */ /* 0x000fea0003800000 */
[----:B------:R-:W2:Y:S01]  /*2690*/  LDG.E R40, desc[UR8][R28.64+0x14] ;  /* 0x000014081c287981 */ /* 0x000ea2000c1e1900 */
[----:B------:R-:W-:Y:S01]  /*26a0*/  BSSY.RELIABLE B2, `(.L_x_40) ;  /* 0x000000a000027945 */ /* 0x000fe20003800100 */
[----:B--2---:R-:W-:-:S13]  /*26b0*/  FSETP.NEU.AND P0, PT, R40, RZ, PT ;  /* 0x000000ff2800720b */ /* 0x004fda0003f0d000 */
[----:B------:R-:W-:Y:S05]  /*26c0*/  @P0 BRA `(.L_x_41) ;  /* 0x00000000001c0947 */ /* 0x000fea0003800000 */
[----:B------:R-:W2:Y:S02]  /*26d0*/  LDG.E R4, desc[UR8][R28.64+0x18] ;  /* 0x000018081c047981 */ /* 0x000ea4000c1e1900 */
[----:B--2---:R-:W-:-:S13]  /*26e0*/  FSETP.NEU.AND P0, PT, R4, RZ, PT ;  /* 0x000000ff0400720b */ /* 0x004fda0003f0d000 */
[----:B------:R-:W-:Y:S05]  /*26f0*/  @P0 BRA `(.L_x_41) ;  /* 0x0000000000100947 */ /* 0x000fea0003800000 */
[----:B------:R-:W2:Y:S02]  /*2700*/  LDG.E R4, desc[UR8][R28.64+0x1c] ;  /* 0x00001c081c047981 */ /* 0x000ea4000c1e1900 */
[----:B--2---:R-:W-:-:S13]  /*2710*/  FSETP.NEU.AND P0, PT, R4, RZ, PT ;  /* 0x000000ff0400720b */ /* 0x004fda0003f0d000 */
[----:B------:R-:W-:Y:S05]  /*2720*/  @!P0 BREAK.RELIABLE B2 ;  /* 0x0000000000028942 */ /* 0x000fea0003800100 */
[----:B------:R-:W-:Y:S05]  /*2730*/  @!P0 BRA `(.L_x_42) ;  /* 0x0000002400488947 */ /* 0x000fea0003800000 */
.L_x_41:
[----:B------:R-:W-:Y:S05]  /*2740*/  BSYNC.RELIABLE B2 ;  /* 0x0000000000027941 */ /* 0x000fea0003800100 */
.L_x_40:
[----:B------:R-:W2:Y:S01]  /*2750*/  LDG.E R4, desc[UR8][R28.64+0xc] ;  /* 0x00000c081c047981 */ /* 0x000ea2000c1e1900 */
[----:B------:R-:W2:Y:S01]  /*2760*/  LDCU UR6, c[0x0][0x394] ;  /* 0x00007280ff0677ac */ /* 0x000ea20008000800 */
[----:B------:R-:W0:Y:S01]  /*2770*/  MUFU.RCP R5, R15 ;  /* 0x0000000f00057308 */ /* 0x000e220000001000 */
[----:B------:R-:W-:Y:S01]  /*2780*/  BSSY.RECONVERGENT B4, `(.L_x_43) ;  /* 0x000000c000047945 */ /* 0x000fe20003800200 */
[----:B0-----:R-:W-:-:S04]  /*2790*/  FFMA R6, -R15, R5, 1 ;  /* 0x3f8000000f067423 */ /* 0x001fc80000000105 */
[----:B------:R-:W-:Y:S01]  /*27a0*/  FFMA R5, R5, R6, R5 ;  /* 0x0000000605057223 */ /* 0x000fe20000000005 */
[----:B--2---:R-:W-:-:S04]  /*27b0*/  FMUL R4, R4, UR6 ;  /* 0x0000000604047c20 */ /* 0x004fc80008400000 */
[----:B------:R-:W0:Y:S01]  /*27c0*/  FCHK P0, R4, R15 ;  /* 0x0000000f04007302 */ /* 0x000e220000000000 */
[----:B------:R-:W-:-:S04]  /*27d0*/  FFMA R6, R4, R5, RZ ;  /* 0x0000000504067223 */ /* 0x000fc800000000ff */
[----:B------:R-:W-:-:S04]  /*27e0*/  FFMA R7, -R15, R6, R4 ;  /* 0x000000060f077223 */ /* 0x000fc80000000104 */
[----:B------:R-:W-:Y:S01]  /*27f0*/  FFMA R5, R5, R7, R6 ;  /* 0x0000000705057223 */ /* 0x000fe20000000006 */
[----:B0-----:R-:W-:Y:S06]  /*2800*/  @!P0 BRA `(.L_x_44) ;  /* 0x00000000000c8947 */ /* 0x001fec0003800000 */
[----:B------:R-:W-:Y:S01]  /*2810*/  IMAD.MOV.U32 R5, RZ, RZ, R15 ;  /* 0x000000ffff057224 */ /* 0x000fe200078e000f */
[----:B------:R-:W-:-:S07]  /*2820*/  MOV R54, 0x2840 ;  /* 0x0000284000367802 */ /* 0x000fce0000000f00 */
[----:B------:R-:W-:Y:S05]  /*2830*/  CALL.REL.NOINC `($__internal_2_$__cuda_sm3x_div_rn_noftz_f32_slowpath) ;  /* 0x0000003000e87944 */ /* 0x000fea0003c00000 */
.L_x_44:
[----:B------:R-:W-:Y:S05]  /*2840*/  BSYNC.RECONVERGENT B4 ;  /* 0x0000000000047941 */ /* 0x000fea0003800200 */
.L_x_43:
[----:B------:R-:W0:Y:S02]  /*2850*/  LDCU UR6, c[0x0][0x398] ;  /* 0x00007300ff0677ac */ /* 0x000e240008000800 */
[----:B0-----:R-:W-:-:S13]  /*2860*/  FSETP.GEU.AND P0, PT, R5, UR6, PT ;  /* 0x0000000605007c0b */ /* 0x001fda000bf0e000 */
[----:B------:R-:W-:Y:S05]  /*2870*/  @P0 BRA `(.L_x_42) ;  /* 0x0000002000f80947 */ /* 0x000fea0003800000 */
[----:B------:R-:W0:Y:S01]  /*2880*/  LDCU UR6, c[0x0][0x388] ;  /* 0x00007100ff0677ac */ /* 0x000e220008000800 */
[----:B------:R-:W-:Y:S01]  /*2890*/  FADD R41, R52, -R41 ;  /* 0x8000002934297221 */ /* 0x000fe20000000000 */
[----:B------:R-:W-:Y:S01]  /*28a0*/  FADD R38, R50, -R9 ;  /* 0x8000000932267221 */ /* 0x000fe20000000000 */
[----:B------:R-:W-:Y:S01]  /*28b0*/  FADD R39, R51, -R8 ;  /* 0x8000000833277221 */ /* 0x000fe20000000000 */
[----:B------:R-:W-:Y:S01]  /*28c0*/  CS2R R36, SRZ ;  /* 0x0000000000247805 */ /* 0x000fe2000001ff00 */
[----:B------:R-:W-:Y:S01]  /*28d0*/  FMUL R5, R41, R41 ;  /* 0x0000002929057220 */ /* 0x000fe20000400000 */
[----:B------:R-:W-:Y:S02]  /*28e0*/  CS2R R24, SRZ ;  /* 0x0000000000187805 */ /* 0x000fe4000001ff00 */
[----:B------:R-:W-:Y:S01]  /*28f0*/  MOV R32, UR4 ;  /* 0x0000000400207c02 */ /* 0x000fe20008000f00 */
[----:B------:R-:W-:Y:S02]  /*2900*/  IMAD.U32 R33, RZ, RZ, UR5 ;  /* 0x00000005ff217e24 */ /* 0x000fe4000f8e00ff */
[----:B------:R-:W-:Y:S01]  /*2910*/  FFMA R4, R38, R38, R5 ;  /* 0x0000002626047223 */ /* 0x000fe20000000005 */
[----:B------:R-:W-:-:S02]  /*2920*/  CS2R R22, SRZ ;  /* 0x0000000000167805 */ /* 0x000fc4000001ff00 */
[----:B------:R-:W-:Y:S01]  /*2930*/  CS2R R20, SRZ ;  /* 0x0000000000147805 */ /* 0x000fe2000001ff00 */
[----:B------:R-:W-:Y:S01]  /*2940*/  FADD R18, R38, R38 ;  /* 0x0000002626127221 */ /* 0x000fe20000000000 */
[----:B------:R-:W-:Y:S01]  /*2950*/  FADD R19, R41, R41 ;  /* 0x0000002929137221 */ /* 0x000fe20000000000 */
[C---:B------:R-:W-:Y:S01]  /*2960*/  FADD R17, R39.reuse, R39 ;  /* 0x0000002727117221 */ /* 0x040fe20000000000 */
[----:B------:R-:W-:Y:S01]  /*2970*/  FFMA R15, R39, R39, R4 ;  /* 0x00000027270f7223 */ /* 0x000fe20000000004 */
[----:B0-----:R-:W-:-:S06]  /*2980*/  UIADD3 UR6, UPT, UPT, -UR6, URZ, URZ ;  /* 0x000000ff06067290 */ /* 0x001fcc000fffe1ff */
[----:B------:R-:W-:-:S07]  /*2990*/  MOV R16, UR6 ;  /* 0x0000000600107c02 */ /* 0x000fce0008000f00 */
.L_x_60:
[----:B------:R-:W2:Y:S01]  /*29a0*/  LDG.E R9, desc[UR8][R32.64] ;  /* 0x0000000820097981 */ /* 0x000ea2000c1e1900 */
[----:B------:R-:W0:Y:S03]  /*29b0*/  LDCU UR6, c[0x0][0x394] ;  /* 0x00007280ff0677ac */ /* 0x000e260008000800 */
[----:B------:R-:W0:Y:S01]  /*29c0*/  LDG.E R4, desc[UR8][R32.64+-0x4] ;  /* 0xfffffc0820047981 */ /* 0x000e22000c1e1900 */
[----:B------:R-:W-:-:S05]  /*29d0*/  VIADD R16, R16, 0x1 ;  /* 0x0000000110107836 */ /* 0x000fca0000000000 */
[----:B------:R-:W-:Y:S01]  /*29e0*/  ISETP.NE.AND P0, PT, R16, RZ, PT ;  /* 0x000000ff1000720c */ /* 0x000fe20003f05270 */
[----:B--2---:R-:W1:Y:S01]  /*29f0*/  MUFU.RCP R5, R9 ;  /* 0x0000000900057308 */ /* 0x004e620000001000 */
[----:B0-----:R-:W-:-:S07]  /*2a00*/  FMUL R4, R4, UR6 ;  /* 0x0000000604047c20 */ /* 0x001fce0008400000 */
[----:B------:R-:W0:Y:S01]  /*2a10*/  FCHK P1, R4, R9 ;  /* 0x0000000904007302 */ /* 0x000e220000020000 */
[----:B-1----:R-:W-:-:S04]  /*2a20*/  FFMA R6, -R9, R5, 1 ;  /* 0x3f80000009067423 */ /* 0x002fc80000000105 */
[----:B------:R-:W-:-:S04]  /*2a30*/  FFMA R5, R5, R6, R5 ;  /* 0x0000000605057223 */ /* 0x000fc80000000005 */
[----:B------:R-:W-:-:S04]  /*2a40*/  FFMA R6, R4, R5, RZ ;  /* 0x0000000504067223 */ /* 0x000fc800000000ff */
[----:B------:R-:W-:-:S04]  /*2a50*/  FFMA R7, -R9, R6, R4 ;  /* 0x0000000609077223 */ /* 0x000fc80000000104 */
[----:B------:R-:W-:Y:S01]  /*2a60*/  FFMA R5, R5, R7, R6 ;  /* 0x0000000705057223 */ /* 0x000fe20000000006 */
[----:B0-----:R-:W-:Y:S06]  /*2a70*/  @!P1 BRA `(.L_x_45) ;  /* 0x00000000000c9947 */ /* 0x001fec0003800000 */
[----:B------:R-:W-:Y:S02]  /*2a80*/  MOV R5, R9 ;  /* 0x0000000900057202 */ /* 0x000fe40000000f00 */
[----:B------:R-:W-:-:S07]  /*2a90*/  MOV R54, 0x2ab0 ;  /* 0x00002ab000367802 */ /* 0x000fce0000000f00 */
[----:B------:R-:W-:Y:S05]  /*2aa0*/  CALL.REL.NOINC `($__internal_2_$__cuda_sm3x_div_rn_noftz_f32_slowpath) ;  /* 0x00000030004c7944 */ /* 0x000fea0003c00000 */
.L_x_45:
[----:B------:R-:W0:Y:S01]  /*2ab0*/  LDCU UR6, c[0x0][0x398] ;  /* 0x00007300ff0677ac */ /* 0x000e220008000800 */
[----:B------:R-:W-:Y:S01]  /*2ac0*/  BSSY.RECONVERGENT B4, `(.L_x_46) ;  /* 0x0000083000047945 */ /* 0x000fe20003800200 */
[----:B0-----:R-:W-:-:S13]  /*2ad0*/  FSETP.GEU.AND P1, PT, R5, UR6, PT ;  /* 0x0000000605007c0b */ /* 0x001fda000bf2e000 */
[----:B------:R-:W-:Y:S05]  /*2ae0*/  @P1 BRA `(.L_x_47) ;  /* 0x0000000800001947 */ /* 0x000fea0003800000 */
[----:B------:R-:W0:Y:S02]  /*2af0*/  LDC.64 R34, c[0x0][0x3b8] ;  /* 0x0000ee00ff227b82 */ /* 0x000e240000000a00 */
[----:B0-----:R-:W-:-:S05]  /*2b00*/  IMAD.WIDE.U32 R34, R24, 0x4, R34 ;  /* 0x0000000418227825 */ /* 0x001fca00078e0022 */
[----:B------:R-:W2:Y:S04]  /*2b10*/  LDG.E R5, desc[UR8][R34.64+0x4] ;  /* 0x0000040822057981 */ /* 0x000ea8000c1e1900 */
[----:B------:R-:W3:Y:S04]  /*2b20*/  LDG.E R13, desc[UR8][R34.64] ;  /* 0x00000008220d7981 */ /* 0x000ee8000c1e1900 */
[----:B------:R-:W4:Y:S01]  /*2b30*/  LDG.E R12, desc[UR8][R34.64+0x8] ;  /* 0x00000808220c7981 */ /* 0x000f22000c1e1900 */
[----:B------:R-:W-:Y:S01]  /*2b40*/  BSSY.RECONVERGENT B2, `(.L_x_48) ;  /* 0x0000018000027945 */ /* 0x000fe20003800200 */
[----:B--2---:R-:W-:Y:S01]  /*2b50*/  FADD R14, -R52, R5 ;  /* 0x00000005340e7221 */ /* 0x004fe20000000100 */
[----:B---3--:R-:W-:-:S03]  /*2b60*/  FADD R13, -R50, R13 ;  /* 0x0000000d320d7221 */ /* 0x008fc60000000100 */
[-C--:B------:R-:W-:Y:S01]  /*2b70*/  FMUL R4, R14, R14.reuse ;  /* 0x0000000e0e047220 */ /* 0x080fe20000400000 */
[----:B------:R-:W-:Y:S01]  /*2b80*/  FMUL R5, R41, R14 ;  /* 0x0000000e29057220 */ /* 0x000fe20000400000 */
[----:B----4-:R-:W-:Y:S02]  /*2b90*/  FADD R12, -R51, R12 ;  /* 0x0000000c330c7221 */ /* 0x010fe40000000100 */
[----:B------:R-:W-:-:S04]  /*2ba0*/  FFMA R11, R13, R13, R4 ;  /* 0x0000000d0d0b7223 */ /* 0x000fc80000000004 */
[----:B------:R-:W-:-:S04]  /*2bb0*/  FFMA R11, R12, R12, R11 ;  /* 0x0000000c0c0b7223 */ /* 0x000fc8000000000b */
[----:B------:R-:W-:-:S04]  /*2bc0*/  FMUL R6, R15, R11 ;  /* 0x0000000b0f067220 */ /* 0x000fc80000400000 */
[----:B------:R-:W-:Y:S01]  /*2bd0*/  VIADD R4, R6, 0xf3000000 ;  /* 0xf300000006047836 */ /* 0x000fe20000000000 */
[----:B------:R0:W1:Y:S04]  /*2be0*/  MUFU.RSQ R7, R6 ;  /* 0x0000000600077308 */ /* 0x0000680000001400 */
[----:B------:R-:W-:Y:S01]  /*2bf0*/  ISETP.GT.U32.AND P1, PT, R4, 0x727fffff, PT ;  /* 0x727fffff0400780c */ /* 0x000fe20003f24070 */
[----:B------:R-:W-:-:S04]  /*2c00*/  FFMA R4, R38, R13, R5 ;  /* 0x0000000d26047223 */ /* 0x000fc80000000005 */
[----:B------:R-:W-:-:S08]  /*2c10*/  FFMA R4, R39, R12, R4 ;  /* 0x0000000c27047223 */ /* 0x000fd00000000004 */
[----:B01----:R-:W-:Y:S05]  /*2c20*/  @!P1 BRA `(.L_x_49) ;  /* 0x0000000000149947 */ /* 0x003fea0003800000 */
[----:B------:R-:W-:Y:S02]  /*2c30*/  MOV R5, R6 ;  /* 0x0000000600057202 */ /* 0x000fe40000000f00 */
[----:B------:R-:W-:-:S07]  /*2c40*/  MOV R6, 0x2c60 ;  /* 0x00002c6000067802 */ /* 0x000fce0000000f00 */
[----:B------:R-:W-:Y:S05]  /*2c50*/  CALL.REL.NOINC `($__internal_1_$__cuda_sm20_sqrt_rn_f32_slowpath) ;  /* 0x0000002c008c7944 */ /* 0x000fea0003c00000 */
[----:B------:R-:W-:Y:S01]  /*2c60*/  IMAD.MOV.U32 R5, RZ, RZ, R56 ;  /* 0x000000ffff057224 */ /* 0x000fe200078e0038 */
[----:B------:R-:W-:Y:S06]  /*2c70*/  BRA `(.L_x_50) ;  /* 0x0000000000107947 */ /* 0x000fec0003800000 */
.L_x_49:
[----:B------:R-:W-:Y:S01]  /*2c80*/  FMUL.FTZ R5, R6, R7 ;  /* 0x0000000706057220 */ /* 0x000fe20000410000 */
[----:B------:R-:W-:-:S03]  /*2c90*/  FMUL.FTZ R7, R7, 0.5 ;  /* 0x3f00000007077820 */ /* 0x000fc60000410000 */
[----:B------:R-:W-:-:S04]  /*2ca0*/  FFMA R6, -R5, R5, R6 ;  /* 0x0000000505067223 */ /* 0x000fc80000000106 */
[----:B------:R-:W-:-:S07]  /*2cb0*/  FFMA R5, R6, R7, R5 ;  /* 0x0000000706057223 */ /* 0x000fce0000000005 */
.L_x_50:
[----:B------:R-:W-:Y:S05]  /*2cc0*/  BSYNC.RECONVERGENT B2 ;  /* 0x0000000000027941 */ /* 0x000fea0003800200 */
.L_x_48:
        /* <DEDUP_REMOVED lines=9> */
[----:B------:R-:W-:-:S07]  /*2d60*/  MOV R54, 0x2d80 ;  /* 0x00002d8000367802 */ /* 0x000fce0000000f00 */
[----:B------:R-:W-:Y:S05]  /*2d70*/  CALL.REL.NOINC `($__internal_2_$__cuda_sm3x_div_rn_noftz_f32_slowpath) ;  /* 0x0000002c00987944 */ /* 0x000fea0003c00000 */
[----:B------:R-:W-:-:S07]  /*2d80*/  MOV R6, R5 ;  /* 0x0000000500067202 */ /* 0x000fce0000000f00 */
.L_x_52:
[----:B------:R-:W-:Y:S05]  /*2d90*/  BSYNC.RECONVERGENT B5 ;  /* 0x0000000000057941 */ /* 0x000fea0003800200 */
.L_x_51:
[----:B------:R-:W2:Y:S04]  /*2da0*/  LDG.E R5, desc[UR8][R34.64+0x24] ;  /* 0x0000240822057981 */ /* 0x000ea8000c1e1900 */
[----:B------:R-:W3:Y:S04]  /*2db0*/  LDG.E R10, desc[UR8][R34.64+0x14] ;  /* 0x00001408220a7981 */ /* 0x000ee8000c1e1900 */
[----:B------:R-:W4:Y:S04]  /*2dc0*/  LDG.E R9, desc[UR8][R34.64+0x18] ;  /* 0x0000180822097981 */ /* 0x000f28000c1e1900 */
[----:B------:R-:W5:Y:S01]  /*2dd0*/  LDG.E R8, desc[UR8][R34.64+0x1c] ;  /* 0x00001c0822087981 */ /* 0x000f62000c1e1900 */
[----:B------:R-:W-:Y:S01]  /*2de0*/  IMAD.MOV.U32 R53, RZ, RZ, RZ ;  /* 0x000000ffff357224 */ /* 0x000fe200078e00ff */
[----:B------:R-:W0:Y:S01]  /*2df0*/  MUFU.RCP R54, R15 ;  /* 0x0000000f00367308 */ /* 0x000e220000001000 */
[----:B------:R-:W-:Y:S01]  /*2e00*/  BSSY.RECONVERGENT B5, `(.L_x_53) ;  /* 0x0000019000057945 */ /* 0x000fe20003800200 */
[----:B--2---:R-:W-:-:S06]  /*2e10*/  FMUL R5, R5, R6 ;  /* 0x0000000605057220 */ /* 0x004fcc0000400000 */
[----:B------:R-:W1:Y:S02]  /*2e20*/  F2F.F64.F32 R6, R5 ;  /* 0x0000000500067310 */ /* 0x000e640000201800 */
[----:B-1----:R-:W-:Y:S01]  /*2e30*/  DSETP.MAX.AND P1, P2, RZ, R6, PT ;  /* 0x00000006ff00722a */ /* 0x002fe20003a2f000 */
[----:B------:R-:W-:-:S05]  /*2e40*/  MOV R56, R7 ;  /* 0x0000000700387202 */ /* 0x000fca0000000f00 */
[----:B------:R-:W-:Y:S01]  /*2e50*/  FSEL R55, R53, R56, P1 ;  /* 0x0000003835377208 */ /* 0x000fe20000800000 */
[----:B------:R-:W-:Y:S02]  /*2e60*/  IMAD.MOV.U32 R53, RZ, RZ, R6 ;  /* 0x000000ffff357224 */ /* 0x000fe400078e0006 */
[----:B------:R-:W-:-:S05]  /*2e70*/  HFMA2 R6, -RZ, RZ, 0, 0 ;  /* 0x00000000ff067431 */ /* 0x000fca00000001ff */
[----:B------:R-:W-:Y:S02]  /*2e80*/  @P2 LOP3.LUT R55, R56, 0x80000, RZ, 0xfc, !PT ;  /* 0x0008000038372812 */ /* 0x000fe400078efcff */
[----:B------:R-:W-:-:S03]  /*2e90*/  SEL R6, R6, R53, P1 ;  /* 0x0000003506067207 */ /* 0x000fc60000800000 */
[----:B------:R-:W-:Y:S01]  /*2ea0*/  IMAD.MOV.U32 R7, RZ, RZ, R55 ;  /* 0x000000ffff077224 */ /* 0x000fe200078e0037 */
[----:B------:R-:W1:Y:S01]  /*2eb0*/  FCHK P1, R4, R15 ;  /* 0x0000000f04007302 */ /* 0x000e620000020000 */
[----:B0-----:R-:W-:-:S04]  /*2ec0*/  FFMA R53, -R15, R54, 1 ;  /* 0x3f8000000f357423 */ /* 0x001fc80000000136 */
[----:B------:R-:W-:-:S03]  /*2ed0*/  FFMA R53, R54, R53, R54 ;  /* 0x0000003536357223 */ /* 0x000fc60000000036 */
[----:B------:R-:W3:Y:S01]  /*2ee0*/  F2F.F32.F64 R6, R6 ;  /* 0x0000000600067310 */ /* 0x000ee20000301000 */
[----:B------:R-:W-:-:S04]  /*2ef0*/  FFMA R54, R4, R53, RZ ;  /* 0x0000003504367223 */ /* 0x000fc800000000ff */
[----:B------:R-:W-:-:S04]  /*2f00*/  FFMA R5, -R15, R54, R4 ;  /* 0x000000360f057223 */ /* 0x000fc80000000104 */
[----:B------:R-:W-:Y:S01]  /*2f10*/  FFMA R5, R53, R5, R54 ;  /* 0x0000000535057223 */ /* 0x000fe20000000036 */
[C---:B---3--:R-:W-:Y:S01]  /*2f20*/  FFMA R21, R6.reuse, R10, R21 ;  /* 0x0000000a06157223 */ /* 0x048fe20000000015 */
[C---:B----4-:R-:W-:Y:S01]  /*2f30*/  FFMA R20, R6.reuse, R9, R20 ;  /* 0x0000000906147223 */ /* 0x050fe20000000014 */
[----:B-----5:R-:W-:Y:S01]  /*2f40*/  FFMA R23, R6, R8, R23 ;  /* 0x0000000806177223 */ /* 0x020fe20000000017 */
[----:B-1----:R-:W-:Y:S06]  /*2f50*/  @!P1 BRA `(.L_x_54) ;  /* 0x00000000000c9947 */ /* 0x002fec0003800000 */
[----:B------:R-:W-:Y:S02]  /*2f60*/  MOV R5, R15 ;  /* 0x0000000f00057202 */ /* 0x000fe40000000f00 */
[----:B------:R-:W-:-:S07]  /*2f70*/  MOV R54, 0x2f90 ;  /* 0x00002f9000367802 */ /* 0x000fce0000000f00 */
[----:B------:R-:W-:Y:S05]  /*2f80*/  CALL.REL.NOINC `($__internal_2_$__cuda_sm3x_div_rn_noftz_f32_slowpath) ;  /* 0x0000002c00147944 */ /* 0x000fea0003c00000 */
.L_x_54:
[----:B------:R-:W-:Y:S05]  /*2f90*/  BSYNC.RECONVERGENT B5 ;  /* 0x0000000000057941 */ /* 0x000fea0003800200 */
.L_x_53:
[----:B------:R-:W-:Y:S02]  /*2fa0*/  VIADD R6, R11, 0xf3000000 ;  /* 0xf30000000b067836 */ /* 0x000fe40000000000 */
[-C--:B------:R-:W-:Y:S01]  /*2fb0*/  FFMA R14, -R19, R5.reuse, R14 ;  /* 0x00000005130e7223 */ /* 0x080fe2000000010e */
[----:B------:R0:W1:Y:S01]  /*2fc0*/  MUFU.RSQ R54, R11 ;  /* 0x0000000b00367308 */ /* 0x0000620000001400 */
[-C--:B------:R-:W-:Y:S01]  /*2fd0*/  FFMA R4, -R18, R5.reuse, R13 ;  /* 0x0000000512047223 */ /* 0x080fe2000000010d */
[----:B------:R-:W-:Y:S01]  /*2fe0*/  FFMA R12, -R17, R5, R12 ;  /* 0x00000005110c7223 */ /* 0x000fe2000000010c */
[----:B------:R-:W-:Y:S01]  /*2ff0*/  ISETP.GT.U32.AND P1, PT, R6, 0x727fffff, PT ;  /* 0x727fffff0600780c */ /* 0x000fe20003f24070 */
[----:B------:R-:W-:Y:S01]  /*3000*/  FMUL R14, R49, R14 ;  /* 0x0000000e310e7220 */ /* 0x000fe20000400000 */
[----:B------:R-:W-:Y:S03]  /*3010*/  BSSY.RECONVERGENT B2, `(.L_x_55) ;  /* 0x000000d000027945 */ /* 0x000fe60003800200 */
[----:B------:R-:W-:-:S04]  /*3020*/  FFMA R4, R47, R4, R14 ;  /* 0x000000042f047223 */ /* 0x000fc8000000000e */
[----:B------:R-:W-:-:S04]  /*3030*/  FFMA R4, R45, R12, R4 ;  /* 0x0000000c2d047223 */ /* 0x000fc80000000004 */
[----:B0-----:R-:W-:Y:S05]  /*3040*/  @!P1 BRA `(.L_x_56) ;  /* 0x0000000000149947 */ /* 0x001fea0003800000 */
[----:B------:R-:W-:Y:S02]  /*3050*/  MOV R5, R11 ;  /* 0x0000000b00057202 */ /* 0x000fe40000000f00 */
[----:B------:R-:W-:-:S07]  /*3060*/  MOV R6, 0x3080 ;  /* 0x0000308000067802 */ /* 0x000fce0000000f00 */
[----:B-1----:R-:W-:Y:S05]  /*3070*/  CALL.REL.NOINC `($__internal_1_$__cuda_sm20_sqrt_rn_f32_slowpath) ;  /* 0x0000002800847944 */ /* 0x002fea0003c00000 */
[----:B------:R-:W-:Y:S01]  /*3080*/  IMAD.MOV.U32 R5, RZ, RZ, R56 ;  /* 0x000000ffff057224 */ /* 0x000fe200078e0038 */
[----:B------:R-:W-:Y:S06]  /*3090*/  BRA `(.L_x_57) ;  /* 0x0000000000107947 */ /* 0x000fec0003800000 */
.L_x_56:
[----:B-1----:R-:W-:Y:S01]  /*30a0*/  FMUL.FTZ R6, R11, R54 ;  /* 0x000000360b067220 */ /* 0x002fe20000410000 */
[----:B------:R-:W-:-:S03]  /*30b0*/  FMUL.FTZ R7, R54, 0.5 ;  /* 0x3f00000036077820 */ /* 0x000fc60000410000 */
[----:B------:R-:W-:-:S04]  /*30c0*/  FFMA R5, -R6, R6, R11 ;  /* 0x0000000606057223 */ /* 0x000fc8000000010b */
[----:B------:R-:W-:-:S07]  /*30d0*/  FFMA R5, R5, R7, R6 ;  /* 0x0000000705057223 */ /* 0x000fce0000000006 */
.L_x_57:
[----:B------:R-:W-:Y:S05]  /*30e0*/  BSYNC.RECONVERGENT B2 ;  /* 0x0000000000027941 */ /* 0x000fea0003800200 */
.L_x_55:
[----:B------:R-:W0:Y:S01]  /*30f0*/  MUFU.RCP R6, R5 ;  /* 0x0000000500067308 */ /* 0x000e220000001000 */
[----:B------:R-:W-:Y:S07]  /*3100*/  BSSY.RECONVERGENT B5, `(.L_x_58) ;  /* 0x000000c000057945 */ /* 0x000fee0003800200 */
[----:B------:R-:W1:Y:S01]  /*3110*/  FCHK P1, -R4, R5 ;  /* 0x0000000504007302 */ /* 0x000e620000020100 */
[----:B0-----:R-:W-:-:S04]  /*3120*/  FFMA R7, R6, -R5, 1 ;  /* 0x3f80000006077423 */ /* 0x001fc80000000805 */
[----:B------:R-:W-:-:S04]  /*3130*/  FFMA R7, R6, R7, R6 ;  /* 0x0000000706077223 */ /* 0x000fc80000000006 */
[----:B------:R-:W-:-:S04]  /*3140*/  FFMA R6, -R4, R7, RZ ;  /* 0x0000000704067223 */ /* 0x000fc800000001ff */
[----:B------:R-:W-:-:S04]  /*3150*/  FFMA R11, R6, -R5, -R4 ;  /* 0x80000005060b7223 */ /* 0x000fc80000000804 */
[----:B------:R-:W-:Y:S01]  /*3160*/  FFMA R6, R7, R11, R6 ;  /* 0x0000000b07067223 */ /* 0x000fe20000000006 */
[----:B-1----:R-:W-:Y:S06]  /*3170*/  @!P1 BRA `(.L_x_59) ;  /* 0x0000000000109947 */ /* 0x002fec0003800000 */
[----:B------:R-:W-:Y:S01]  /*3180*/  FADD R4, -R4, -RZ ;  /* 0x800000ff04047221 */ /* 0x000fe20000000100 */
[----:B------:R-:W-:-:S07]  /*3190*/  MOV R54, 0x31b0 ;  /* 0x000031b000367802 */ /* 0x000fce0000000f00 */
[----:B------:R-:W-:Y:S05]  /*31a0*/  CALL.REL.NOINC `($__internal_2_$__cuda_sm3x_div_rn_noftz_f32_slowpath) ;  /* 0x00000028008c7944 */ /* 0x000fea0003c00000 */
[----:B------:R-:W-:-:S07]  /*31b0*/  MOV R6, R5 ;  /* 0x0000000500067202 */ /* 0x000fce0000000f00 */
.L_x_59:
[----:B------:R-:W-:Y:S05]  /*31c0*/  BSYNC.RECONVERGENT B5 ;  /* 0x0000000000057941 */ /* 0x000fea0003800200 */
.L_x_58:
[----:B------:R-:W2:Y:S04]  /*31d0*/  LDG.E R5, desc[UR8][R34.64+0x28] ;  /* 0x0000280822057981 */ /* 0x000ea8000c1e1900 */
[----:B------:R-:W3:Y:S01]  /*31e0*/  LDG.E R7, desc[UR8][R34.64+0x20] ;  /* 0x0000200822077981 */ /* 0x000ee2000c1e1900 */
[----:B------:R-:W-:Y:S02]  /*31f0*/  IMAD.MOV.U32 R11, RZ, RZ, RZ ;  /* 0x000000ffff0b7224 */ /* 0x000fe400078e00ff */
[----:B--2---:R-:W-:-:S04]  /*3200*/  FMUL R6, R5, R6 ;  /* 0x0000000605067220 */ /* 0x004fc80000400000 */
[----:B------:R-:W0:Y:S01]  /*3210*/  F2F.F64.F32 R4, R6 ;  /* 0x0000000600047310 */ /* 0x000e220000201800 */
[----:B---3--:R-:W-:Y:S01]  /*3220*/  FADD R36, R36, R7 ;  /* 0x0000000724247221 */ /* 0x008fe20000000000 */
[----:B0-----:R-:W-:Y:S01]  /*3230*/  DSETP.MAX.AND P1, P2, RZ, R4, PT ;  /* 0x00000004ff00722a */ /* 0x001fe20003a2f000 */
[----:B------:R-:W-:-:S05]  /*3240*/  MOV R12, R5 ;  /* 0x00000005000c7202 */ /* 0x000fca0000000f00 */
[----:B------:R-:W-:Y:S01]  /*3250*/  FSEL R13, R11, R12, P1 ;  /* 0x0000000c0b0d7208 */ /* 0x000fe20000800000 */
[----:B------:R-:W-:Y:S02]  /*3260*/  IMAD.MOV.U32 R11, RZ, RZ, R4 ;  /* 0x000000ffff0b7224 */ /* 0x000fe400078e0004 */
[----:B------:R-:W-:-:S05]  /*3270*/  HFMA2 R4, -RZ, RZ, 0, 0 ;  /* 0x00000000ff047431 */ /* 0x000fca00000001ff */
[----:B------:R-:W-:Y:S02]  /*3280*/  @P2 LOP3.LUT R13, R12, 0x80000, RZ, 0xfc, !PT ;  /* 0x000800000c0d2812 */ /* 0x000fe400078efcff */
[----:B------:R-:W-:-:S03]  /*3290*/  SEL R4, R4, R11, P1 ;  /* 0x0000000b04047207 */ /* 0x000fc60000800000 */
[----:B------:R-:W-:-:S04]  /*32a0*/  IMAD.MOV.U32 R5, RZ, RZ, R13 ;  /* 0x000000ffff057224 */ /* 0x000fc800078e000d */
[----:B------:R-:W0:Y:S02]  /*32b0*/  F2F.F32.F64 R4, R4 ;  /* 0x0000000400047310 */ /* 0x000e240000301000 */
[-C--:B0-----:R-:W-:Y:S01]  /*32c0*/  FFMA R25, R10, R4.reuse, R25 ;  /* 0x000000040a197223 */ /* 0x081fe20000000019 */
[-C--:B------:R-:W-:Y:S01]  /*32d0*/  FFMA R22, R9, R4.reuse, R22 ;  /* 0x0000000409167223 */ /* 0x080fe20000000016 */
[----:B------:R-:W-:-:S07]  /*32e0*/  FFMA R37, R8, R4, R37 ;  /* 0x0000000408257223 */ /* 0x000fce0000000025 */
.L_x_47:
[----:B------:R-:W-:Y:S05]  /*32f0*/  BSYNC.RECONVERGENT B4 ;  /* 0x0000000000047941 */ /* 0x000fea0003800200 */
.L_x_46:
[----:B------:R-:W-:Y:S02]  /*3300*/  IADD3 R32, P1, PT, R32, 0x20, RZ ;  /* 0x0000002020207810 */ /* 0x000fe40007f3e0ff */
[----:B------:R-:W-:-:S03]  /*3310*/  IADD3 R24, PT, PT, R24, 0xb, RZ ;  /* 0x0000000b18187810 */ /* 0x000fc60007ffe0ff */
[----:B------:R-:W-:Y:S01]  /*3320*/  IMAD.X R33, RZ, RZ, R33, P1 ;  /* 0x000000ffff217224 */ /* 0x000fe200008e0621 */
[----:B------:R-:W-:Y:S07]  /*3330*/  @P0 BRA `(.L_x_60) ;  /* 0xfffffff400980947 */ /* 0x000fee000383ffff */
[----:B------:R-:W2:Y:S01]  /*3340*/  LDG.E R4, desc[UR8][R28.64+0x24] ;  /* 0x000024081c047981 */ /* 0x000ea2000c1e1900 */
[----:B------:R-:W0:Y:S01]  /*3350*/  MUFU.RCP R5, R36 ;  /* 0x0000002400057308 */ /* 0x000e220000001000 */
[----:B------:R-:W1:Y:S01]  /*3360*/  LDCU UR6, c[0x0][0x3b4] ;  /* 0x00007680ff0677ac */ /* 0x000e620008000800 */
[----:B------:R-:W-:Y:S01]  /*3370*/  BSSY.RECONVERGENT B4, `(.L_x_61) ;  /* 0x000000d000047945 */ /* 0x000fe20003800200 */
[----:B------:R-:W-:Y:S01]  /*3380*/  MOV R9, 0x3f800000 ;  /* 0x3f80000000097802 */ /* 0x000fe20000000f00 */
[----:B0-----:R-:W-:Y:S01]  /*3390*/  FFMA R6, -R36, R5, 1 ;  /* 0x3f80000024067423 */ /* 0x001fe20000000105 */
[----:B-1----:R-:W-:-:S03]  /*33a0*/  FSETP.NEU.AND P0, PT, RZ, UR6, PT ;  /* 0x00000006ff007c0b */ /* 0x002fc6000bf0d000 */
[----:B------:R-:W-:Y:S01]  /*33b0*/  FFMA R5, R5, R6, R5 ;  /* 0x0000000605057223 */ /* 0x000fe20000000005 */
[----:B--2---:R-:W0:Y:S03]  /*33c0*/  FCHK P1, R4, R36 ;  /* 0x0000002404007302 */ /* 0x004e260000020000 */
[----:B------:R-:W-:-:S04]  /*33d0*/  FFMA R6, R4, R5, RZ ;  /* 0x0000000504067223 */ /* 0x000fc800000000ff */
[----:B------:R-:W-:-:S04]  /*33e0*/  FFMA R7, -R36, R6, R4 ;  /* 0x0000000624077223 */ /* 0x000fc80000000104 */
[----:B------:R-:W-:Y:S01]  /*33f0*/  FFMA R5, R5, R7, R6 ;  /* 0x0000000705057223 */ /* 0x000fe20000000006 */
[----:B0-----:R-:W-:Y:S06]  /*3400*/  @!P1 BRA `(.L_x_62) ;  /* 0x00000000000c9947 */ /* 0x001fec0003800000 */
[----:B------:R-:W-:Y:S01]  /*3410*/  IMAD.MOV.U32 R5, RZ, RZ, R36 ;  /* 0x000000ffff057224 */ /* 0x000fe200078e0024 */
[----:B------:R-:W-:-:S07]  /*3420*/  MOV R54, 0x3440 ;  /* 0x0000344000367802 */ /* 0x000fce0000000f00 */
[----:B------:R-:W-:Y:S05]  /*3430*/  CALL.REL.NOINC `($__internal_2_$__cuda_sm3x_div_rn_noftz_f32_slowpath) ;  /* 0x0000002400e87944 */ /* 0x000fea0003c00000 */
.L_x_62:
[----:B------:R-:W-:Y:S05]  /*3440*/  BSYNC.RECONVERGENT B4 ;  /* 0x0000000000047941 */ /* 0x000fea0003800200 */
.L_x_61:
[----:B------:R-:W2:Y:S01]  /*3450*/  LDG.E R8, desc[UR8][R28.64+0x28] ;  /* 0x000028081c087981 */ /* 0x000ea2000c1e1900 */
[----:B------:R-:W0:Y:S01]  /*3460*/  MUFU.RCP R7, R36 ;  /* 0x0000002400077308 */ /* 0x000e220000001000 */
[----:B------:R-:W-:Y:S01]  /*3470*/  BSSY.RECONVERGENT B4, `(.L_x_63) ;  /* 0x0000010000047945 */ /* 0x000fe20003800200 */
[-C--:B------:R-:W-:Y:S01]  /*3480*/  FMUL R21, R21, R5.reuse ;  /* 0x0000000515157220 */ /* 0x080fe20000400000 */
[-C--:B------:R-:W-:Y:S01]  /*3490*/  FMUL R20, R20, R5.reuse ;  /* 0x0000000514147220 */ /* 0x080fe20000400000 */
[----:B------:R-:W-:Y:S01]  /*34a0*/  FMUL R23, R23, R5 ;  /* 0x0000000517177220 */ /* 0x000fe20000400000 */
[----:B0-----:R-:W-:-:S04]  /*34b0*/  FFMA R4, -R36, R7, 1 ;  /* 0x3f80000024047423 */ /* 0x001fc80000000107 */
[----:B------:R-:W-:Y:S01]  /*34c0*/  FFMA R4, R7, R4, R7 ;  /* 0x0000000407047223 */ /* 0x000fe20000000007 */
[----:B--2---:R-:W-:-:S04]  /*34d0*/  FMUL R25, R25, R8 ;  /* 0x0000000819197220 */ /* 0x004fc80000400000 */
[----:B------:R-:W0:Y:S01]  /*34e0*/  FCHK P1, R25, R36 ;  /* 0x0000002419007302 */ /* 0x000e220000020000 */
[----:B------:R-:W-:-:S04]  /*34f0*/  FFMA R7, R4, R25, RZ ;  /* 0x0000001904077223 */ /* 0x000fc800000000ff */
[----:B------:R-:W-:-:S04]  /*3500*/  FFMA R6, -R36, R7, R25 ;  /* 0x0000000724067223 */ /* 0x000fc80000000119 */
[----:B------:R-:W-:Y:S01]  /*3510*/  FFMA R5, R4, R6, R7 ;  /* 0x0000000604057223 */ /* 0x000fe20000000007 */
[----:B0-----:R-:W-:Y:S06]  /*3520*/  @!P1 BRA `(.L_x_64) ;  /* 0x0000000000109947 */ /* 0x001fec0003800000 */
[----:B------:R-:W-:Y:S01]  /*3530*/  MOV R4, R25 ;  /* 0x0000001900047202 */ /* 0x000fe20000000f00 */
[----:B------:R-:W-:Y:S01]  /*3540*/  IMAD.MOV.U32 R5, RZ, RZ, R36 ;  /* 0x000000ffff057224 */ /* 0x000fe200078e0024 */
[----:B------:R-:W-:-:S07]  /*3550*/  MOV R54, 0x3570 ;  /* 0x0000357000367802 */ /* 0x000fce0000000f00 */
[----:B------:R-:W-:Y:S05]  /*3560*/  CALL.REL.NOINC `($__internal_2_$__cuda_sm3x_div_rn_noftz_f32_slowpath) ;  /* 0x00000024009c7944 */ /* 0x000fea0003c00000 */
.L_x_64:
[----:B------:R-:W-:Y:S05]  /*3570*/  BSYNC.RECONVERGENT B4 ;  /* 0x0000000000047941 */ /* 0x000fea0003800200 */
.L_x_63:
[C---:B------:R-:W-:Y:S01]  /*3580*/  FMUL R4, |R5|.reuse, 16777216 ;  /* 0x4b80000005047820 */ /* 0x040fe20000400200 */
[C---:B------:R-:W-:Y:S01]  /*3590*/  FSETP.GEU.AND P1, PT, |R5|.reuse, 1.175494350822287508e-38, PT ;  /* 0x008000000500780b */ /* 0x040fe20003f2e200 */
[----:B------:R-:W-:Y:S01]  /*35a0*/  HFMA2 R14, -RZ, RZ, 0.771484375, 0.21533203125 ;  /* 0x3a2c32e4ff0e7431 */ /* 0x000fe200000001ff */
[----:B------:R-:W-:Y:S01]  /*35b0*/  FSETP.EQ.OR P2, PT, R5, 1, !P0 ;  /* 0x3f8000000500780b */ /* 0x000fe20004742400 */
[----:B------:R-:W-:Y:S01]  /*35c0*/  BSSY.RECONVERGENT B2, `(.L_x_65) ;  /* 0x0000052000027945 */ /* 0x000fe20003800200 */
[----:B------:R-:W-:-:S04]  /*35d0*/  FSEL R4, R4, |R5|, !P1 ;  /* 0x4000000504047208 */ /* 0x000fc80004800000 */
[----:B------:R-:W-:-:S04]  /*35e0*/  IADD3 R6, PT, PT, R4, -0x3f3504f3, RZ ;  /* 0xc0cafb0d04067810 */ /* 0x000fc80007ffe0ff */
[----:B------:R-:W-:-:S05]  /*35f0*/  LOP3.LUT R7, R6, 0xff800000, RZ, 0xc0, !PT ;  /* 0xff80000006077812 */ /* 0x000fca00078ec0ff */
[----:B------:R-:W-:Y:S01]  /*3600*/  IMAD.IADD R4, R4, 0x1, -R7 ;  /* 0x0000000104047824 */ /* 0x000fe200078e0a07 */
[----:B------:R-:W-:-:S03]  /*3610*/  I2FP.F32.S32 R7, R7 ;  /* 0x0000000700077245 */ /* 0x000fc60000201400 */
[C---:B------:R-:W-:Y:S01]  /*3620*/  FADD R10, R4.reuse, 1 ;  /* 0x3f800000040a7421 */ /* 0x040fe20000000000 */
[----:B------:R-:W-:Y:S01]  /*3630*/  FADD R6, R4, -1 ;  /* 0xbf80000004067421 */ /* 0x000fe20000000000 */
[----:B------:R-:W-:-:S03]  /*3640*/  FSEL R4, RZ, -24, P1 ;  /* 0xc1c00000ff047808 */ /* 0x000fc60000800000 */
[----:B------:R-:W-:Y:S01]  /*3650*/  FADD R11, R6, R6 ;  /* 0x00000006060b7221 */ /* 0x000fe20000000000 */
[----:B------:R-:W0:Y:S01]  /*3660*/  MUFU.RCP R10, R10 ;  /* 0x0000000a000a7308 */ /* 0x000e220000001000 */
[----:B------:R-:W-:Y:S02]  /*3670*/  FFMA R4, R7, 1.1920928955078125e-07, R4 ;  /* 0x3400000007047823 */ /* 0x000fe40000000004 */
[----:B0-----:R-:W-:-:S04]  /*3680*/  FMUL R11, R10, R11 ;  /* 0x0000000b0a0b7220 */ /* 0x001fc80000400000 */
[----:B------:R-:W-:Y:S01]  /*3690*/  FADD R12, R6, -R11 ;  /* 0x8000000b060c7221 */ /* 0x000fe20000000000 */
[C---:B------:R-:W-:Y:S01]  /*36a0*/  FMUL R7, R11.reuse, R11 ;  /* 0x0000000b0b077220 */ /* 0x040fe20000400000 */
[----:B------:R-:W-:Y:S02]  /*36b0*/  FFMA R15, R11, 1.4426950216293334961, R4 ;  /* 0x3fb8aa3b0b0f7823 */ /* 0x000fe40000000004 */
[----:B------:R-:W-:Y:S01]  /*36c0*/  FADD R13, R12, R12 ;  /* 0x0000000c0c0d7221 */ /* 0x000fe20000000000 */
[----:B------:R-:W-:-:S03]  /*36d0*/  FFMA R12, R7, R14, 0.0032181653659790754318 ;  /* 0x3b52e7db070c7423 */ /* 0x000fc6000000000e */
[----:B------:R-:W-:Y:S01]  /*36e0*/  FFMA R13, R6, -R11, R13 ;  /* 0x8000000b060d7223 */ /* 0x000fe2000000000d */
[----:B------:R-:W-:Y:S01]  /*36f0*/  FADD R6, R4, -R15 ;  /* 0x8000000f04067221 */ /* 0x000fe20000000000 */
[----:B------:R-:W-:Y:S01]  /*3700*/  FFMA R12, R7, R12, 0.018033718690276145935 ;  /* 0x3c93bb73070c7423 */ /* 0x000fe2000000000c */
[----:B------:R-:W0:Y:S01]  /*3710*/  LDC R4, c[0x0][0x3b4] ;  /* 0x0000ed00ff047b82 */ /* 0x000e220000000800 */
[----:B------:R-:W-:Y:S01]  /*3720*/  FMUL R13, R10, R13 ;  /* 0x0000000d0a0d7220 */ /* 0x000fe20000400000 */
[----:B------:R-:W-:Y:S01]  /*3730*/  FFMA R6, R11, 1.4426950216293334961, R6 ;  /* 0x3fb8aa3b0b067823 */ /* 0x000fe20000000006 */
[----:B------:R-:W-:-:S03]  /*3740*/  FFMA R12, R7, R12, 0.12022458761930465698 ;  /* 0x3df6384f070c7423 */ /* 0x000fc6000000000c */
[----:B------:R-:W-:Y:S01]  /*3750*/  FFMA R6, R13, 1.4426950216293334961, R6 ;  /* 0x3fb8aa3b0d067823 */ /* 0x000fe20000000006 */
[----:B------:R-:W-:-:S03]  /*3760*/  FMUL R12, R7, R12 ;  /* 0x0000000c070c7220 */ /* 0x000fc60000400000 */
[----:B------:R-:W-:Y:S01]  /*3770*/  FFMA R6, R11, 1.9251366722983220825e-08, R6 ;  /* 0x32a55e340b067823 */ /* 0x000fe20000000006 */
[----:B------:R-:W-:-:S04]  /*3780*/  FMUL R7, R12, 3 ;  /* 0x404000000c077820 */ /* 0x000fc80000400000 */
[----:B------:R-:W-:-:S04]  /*3790*/  FFMA R7, R13, R7, R6 ;  /* 0x000000070d077223 */ /* 0x000fc80000000006 */
[----:B------:R-:W-:-:S04]  /*37a0*/  FFMA R12, R11, R12, R7 ;  /* 0x0000000c0b0c7223 */ /* 0x000fc80000000007 */
[----:B------:R-:W-:-:S04]  /*37b0*/  FADD R7, R15, R12 ;  /* 0x0000000c0f077221 */ /* 0x000fc80000000000 */
[----:B0-----:R-:W-:Y:S01]  /*37c0*/  FMUL R6, R7, R4 ;  /* 0x0000000407067220 */ /* 0x001fe20000400000 */
[----:B------:R-:W-:-:S03]  /*37d0*/  FADD R15, -R15, R7 ;  /* 0x000000070f0f7221 */ /* 0x000fc60000000100 */
[----:B------:R-:W0:Y:S01]  /*37e0*/  FRND R11, R6 ;  /* 0x00000006000b7307 */ /* 0x000e220000201000 */
[----:B------:R-:W-:Y:S01]  /*37f0*/  FADD R15, R12, -R15 ;  /* 0x8000000f0c0f7221 */ /* 0x000fe20000000000 */
[-C--:B------:R-:W-:Y:S01]  /*3800*/  FFMA R10, R7, R4.reuse, -R6 ;  /* 0x00000004070a7223 */ /* 0x080fe20000000806 */
[----:B------:R-:W-:Y:S01]  /*3810*/  IMAD.MOV.U32 R12, RZ, RZ, 0x391fcb8e ;  /* 0x391fcb8eff0c7424 */ /* 0x000fe200078e00ff */
[C---:B------:R-:W-:Y:S02]  /*3820*/  FSETP.GEU.AND P3, PT, R6.reuse, RZ, PT ;  /* 0x000000ff0600720b */ /* 0x040fe40003f6e000 */
[----:B------:R-:W-:Y:S01]  /*3830*/  FFMA R10, R15, R4, R10 ;  /* 0x000000040f0a7223 */ /* 0x000fe2000000000a */
[----:B0-----:R-:W-:Y:S01]  /*3840*/  FADD R7, R6, -R11 ;  /* 0x8000000b06077221 */ /* 0x001fe20000000000 */
[----:B------:R-:W-:-:S03]  /*3850*/  FSETP.GT.AND P1, PT, R11, RZ, PT ;  /* 0x000000ff0b00720b */ /* 0x000fc60003f24000 */
[----:B------:R-:W-:Y:S01]  /*3860*/  FADD R7, R10, R7 ;  /* 0x000000070a077221 */ /* 0x000fe20000000000 */
[----:B------:R-:W-:Y:S02]  /*3870*/  SEL R11, RZ, 0x83000000, P1 ;  /* 0x83000000ff0b7807 */ /* 0x000fe40000800000 */
[----:B------:R-:W-:Y:S01]  /*3880*/  FSETP.GT.AND P1, PT, |R6|, 152, PT ;  /* 0x431800000600780b */ /* 0x000fe20003f24200 */
[----:B------:R-:W-:Y:S01]  /*3890*/  FFMA R10, R7, R12, 0.0013391353422775864601 ;  /* 0x3aaf85ed070a7423 */ /* 0x000fe2000000000c */
[----:B------:R-:W-:Y:S01]  /*38a0*/  IADD3 R13, PT, PT, R11, 0x7f000000, RZ ;  /* 0x7f0000000b0d7810 */ /* 0x000fe20007ffe0ff */
[----:B------:R-:W0:Y:S02]  /*38b0*/  F2I.NTZ R12, R6 ;  /* 0x00000006000c7305 */ /* 0x000e240000203100 */
[----:B------:R-:W-:-:S04]  /*38c0*/  FFMA R10, R7, R10, 0.0096188392490148544312 ;  /* 0x3c1d9856070a7423 */ /* 0x000fc8000000000a */
[----:B------:R-:W-:-:S04]  /*38d0*/  FFMA R10, R7, R10, 0.055503588169813156128 ;  /* 0x3d6357bb070a7423 */ /* 0x000fc8000000000a */
[----:B------:R-:W-:-:S04]  /*38e0*/  FFMA R10, R7, R10, 0.24022644758224487305 ;  /* 0x3e75fdec070a7423 */ /* 0x000fc8000000000a */
[----:B------:R-:W-:Y:S01]  /*38f0*/  FFMA R10, R7, R10, 0.69314718246459960938 ;  /* 0x3f317218070a7423 */ /* 0x000fe2000000000a */
[----:B0-----:R-:W-:-:S03]  /*3900*/  IMAD R11, R12, 0x800000, -R11 ;  /* 0x008000000c0b7824 */ /* 0x001fc600078e0a0b */
[----:B------:R-:W-:-:S04]  /*3910*/  FFMA R10, R7, R10, 1 ;  /* 0x3f800000070a7423 */ /* 0x000fc8000000000a */
[----:B------:R-:W-:-:S04]  /*3920*/  FMUL R10, R10, R13 ;  /* 0x0000000d0a0a7220 */ /* 0x000fc80000400000 */
[----:B------:R-:W-:Y:S01]  /*3930*/  FMUL R10, R10, R11 ;  /* 0x0000000b0a0a7220 */ /* 0x000fe20000400000 */
[----:B------:R-:W-:Y:S01]  /*3940*/  @P1 FSEL R10, RZ, +INF , !P3 ;  /* 0x7f800000ff0a1808 */ /* 0x000fe20005800000 */
[----:B------:R-:W-:Y:S06]  /*3950*/  @P2 BRA `(.L_x_66) ;  /* 0x0000000000602947 */ /* 0x000fec0003800000 */
[----:B------:R-:W-:-:S04]  /*3960*/  FSETP.NAN.AND P1, PT, |R4|, |R4|, PT ;  /* 0x400000040400720b */ /* 0x000fc80003f28200 */
[----:B------:R-:W-:-:S13]  /*3970*/  FSETP.NAN.OR P1, PT, |R5|, |R5|, P1 ;  /* 0x400000050500720b */ /* 0x000fda0000f28600 */
[----:B------:R-:W-:Y:S05]  /*3980*/  @P1 BRA `(.L_x_67) ;  /* 0x0000000000501947 */ /* 0x000fea0003800000 */
[----:B------:R-:W-:-:S04]  /*3990*/  FSETP.NEU.AND P1, PT, |R5|, +INF , PT ;  /* 0x7f8000000500780b */ /* 0x000fc80003f2d200 */
[----:B------:R-:W-:-:S13]  /*39a0*/  FSETP.EQ.OR P1, PT, R5, RZ, !P1 ;  /* 0x000000ff0500720b */ /* 0x000fda0004f22400 */
[----:B------:R-:W-:Y:S05]  /*39b0*/  @P1 BRA `(.L_x_68) ;  /* 0x00000000002c1947 */ /* 0x000fea0003800000 */
[----:B------:R-:W-:Y:S02]  /*39c0*/  FSETP.NEU.AND P1, PT, |R4|, +INF , PT ;  /* 0x7f8000000400780b */ /* 0x000fe40003f2d200 */
[----:B------:R-:W-:-:S13]  /*39d0*/  FSETP.EQ.AND P2, PT, R5, -1, PT ;  /* 0xbf8000000500780b */ /* 0x000fda0003f42000 */
[----:B------:R-:W-:Y:S05]  /*39e0*/  @!P1 BRA P2, `(.L_x_66) ;  /* 0x00000000003c9947 */ /* 0x000fea0001000000 */
[----:B------:R-:W-:Y:S02]  /*39f0*/  FSETP.GEU.AND P1, PT, R5, RZ, PT ;  /* 0x000000ff0500720b */ /* 0x000fe40003f2e000 */
[----:B------:R-:W-:-:S11]  /*3a00*/  MOV R9, R10 ;  /* 0x0000000a00097202 */ /* 0x000fd60000000f00 */
[----:B------:R-:W-:Y:S05]  /*3a10*/  @P1 BRA `(.L_x_66) ;  /* 0x0000000000301947 */ /* 0x000fea0003800000 */
[----:B------:R-:W-:Y:S02]  /*3a20*/  FSETP.NEU.AND P2, PT, |R46|, 1, PT ;  /* 0x3f8000002e00780b */ /* 0x000fe40003f4d200 */
[----:B------:R-:W-:Y:S02]  /*3a30*/  FSETP.NEU.AND P1, PT, R48, R4, PT ;  /* 0x000000043000720b */ /* 0x000fe40003f2d000 */
[----:B------:R-:W-:-:S04]  /*3a40*/  FSEL R9, R10, -R10, P2 ;  /* 0x8000000a0a097208 */ /* 0x000fc80001000000 */
[----:B------:R-:W-:Y:S01]  /*3a50*/  FSEL R9, R9, +QNAN , !P1 ;  /* 0x7fffffff09097808 */ /* 0x000fe20004800000 */
[----:B------:R-:W-:Y:S06]  /*3a60*/  BRA `(.L_x_66) ;  /* 0x00000000001c7947 */ /* 0x000fec0003800000 */
.L_x_68:
[----:B------:R-:W-:Y:S01]  /*3a70*/  FSETP.GEU.AND P1, PT, R4, RZ, PT ;  /* 0x000000ff0400720b */ /* 0x000fe20003f2e000 */
[----:B------:R-:W-:Y:S01]  /*3a80*/  FADD R9, R5, R5 ;  /* 0x0000000505097221 */ /* 0x000fe20000000000 */
[----:B------:R-:W-:-:S11]  /*3a90*/  FSETP.NEU.AND P2, PT, |R46|, 1, PT ;  /* 0x3f8000002e00780b */ /* 0x000fd60003f4d200 */
[----:B------:R-:W-:-:S04]  /*3aa0*/  @!P1 LOP3.LUT R9, R9, 0x7f800000, RZ, 0x3c, !PT ;  /* 0x7f80000009099812 */ /* 0x000fc800078e3cff */
[----:B------:R-:W-:Y:S01]  /*3ab0*/  @P2 LOP3.LUT R9, R9, 0x7fffffff, RZ, 0xc0, !PT ;  /* 0x7fffffff09092812 */ /* 0x000fe200078ec0ff */
[----:B------:R-:W-:Y:S06]  /*3ac0*/  BRA `(.L_x_66) ;  /* 0x0000000000047947 */ /* 0x000fec0003800000 */
.L_x_67:
[----:B------:R-:W-:-:S07]  /*3ad0*/  FADD R9, R5, R4 ;  /* 0x0000000405097221 */ /* 0x000fce0000000000 */
.L_x_66:
[----:B------:R-:W-:Y:S05]  /*3ae0*/  BSYNC.RECONVERGENT B2 ;  /* 0x0000000000027941 */ /* 0x000fea0003800200 */
.L_x_65:
[----:B------:R-:W0:Y:S01]  /*3af0*/  MUFU.RCP R5, R36 ;  /* 0x0000002400057308 */ /* 0x000e220000001000 */
[----:B------:R-:W-:Y:S01]  /*3b00*/  FMUL R7, R22, R8 ;  /* 0x0000000816077220 */ /* 0x000fe20000400000 */
[----:B------:R-:W-:Y:S06]  /*3b10*/  BSSY.RECONVERGENT B4, `(.L_x_69) ;  /* 0x000000c000047945 */ /* 0x000fec0003800200 */
[----:B------:R-:W1:Y:S01]  /*3b20*/  FCHK P1, R7, R36 ;  /* 0x0000002407007302 */ /* 0x000e620000020000 */
[----:B0-----:R-:W-:-:S04]  /*3b30*/  FFMA R4, -R36, R5, 1 ;  /* 0x3f80000024047423 */ /* 0x001fc80000000105 */
[----:B------:R-:W-:-:S04]  /*3b40*/  FFMA R4, R5, R4, R5 ;  /* 0x0000000405047223 */ /* 0x000fc80000000005 */
[----:B------:R-:W-:-:S04]  /*3b50*/  FFMA R5, R4, R7, RZ ;  /* 0x0000000704057223 */ /* 0x000fc800000000ff */
[----:B------:R-:W-:-:S04]  /*3b60*/  FFMA R6, -R36, R5, R7 ;  /* 0x0000000524067223 */ /* 0x000fc80000000107 */
[----:B------:R-:W-:Y:S01]  /*3b70*/  FFMA R5, R4, R6, R5 ;  /* 0x0000000604057223 */ /* 0x000fe20000000005 */
[----:B-1----:R-:W-:Y:S06]  /*3b80*/  @!P1 BRA `(.L_x_70) ;  /* 0x0000000000109947 */ /* 0x002fec0003800000 */
[----:B------:R-:W-:Y:S01]  /*3b90*/  IMAD.MOV.U32 R4, RZ, RZ, R7 ;  /* 0x000000ffff047224 */ /* 0x000fe200078e0007 */
[----:B------:R-:W-:Y:S02]  /*3ba0*/  MOV R5, R36 ;  /* 0x0000002400057202 */ /* 0x000fe40000000f00 */
[----:B------:R-:W-:-:S07]  /*3bb0*/  MOV R54, 0x3bd0 ;  /* 0x00003bd000367802 */ /* 0x000fce0000000f00 */
[----:B------:R-:W-:Y:S05]  /*3bc0*/  CALL.REL.NOINC `($__internal_2_$__cuda_sm3x_div_rn_noftz_f32_slowpath) ;  /* 0x0000002000047944 */ /* 0x000fea0003c00000 */
.L_x_70:
[----:B------:R-:W-:Y:S05]  /*3bd0*/  BSYNC.RECONVERGENT B4 ;  /* 0x0000000000047941 */ /* 0x000fea0003800200 */
.L_x_69:
[C---:B------:R-:W-:Y:S01]  /*3be0*/  FMUL R4, |R5|.reuse, 16777216 ;  /* 0x4b80000005047820 */ /* 0x040fe20000400200 */
[C---:B------:R-:W-:Y:S01]  /*3bf0*/  FSETP.GEU.AND P1, PT, |R5|.reuse, 1.175494350822287508e-38, PT ;  /* 0x008000000500780b */ /* 0x040fe20003f2e200 */
[----:B------:R-:W-:Y:S01]  /*3c00*/  IMAD.MOV.U32 R14, RZ, RZ, 0x3a2c32e4 ;  /* 0x3a2c32e4ff0e7424 */ /* 0x000fe200078e00ff */
[----:B------:R-:W-:Y:S01]  /*3c10*/  FSETP.EQ.OR P2, PT, R5, 1, !P0 ;  /* 0x3f8000000500780b */ /* 0x000fe20004742400 */
[----:B------:R-:W-:Y:S01]  /*3c20*/  BSSY.RECONVERGENT B2, `(.L_x_71) ;  /* 0x0000053000027945 */ /* 0x000fe20003800200 */
[----:B------:R-:W-:-:S05]  /*3c30*/  FSEL R4, R4, |R5|, !P1 ;  /* 0x4000000504047208 */ /* 0x000fca0004800000 */
[----:B------:R-:W-:-:S05]  /*3c40*/  VIADD R6, R4, 0xc0cafb0d ;  /* 0xc0cafb0d04067836 */ /* 0x000fca0000000000 */
[----:B------:R-:W-:-:S04]  /*3c50*/  LOP3.LUT R7, R6, 0xff800000, RZ, 0xc0, !PT ;  /* 0xff80000006077812 */ /* 0x000fc800078ec0ff */
[-C--:B------:R-:W-:Y:S02]  /*3c60*/  IADD3 R4, PT, PT, R4, -R7.reuse, RZ ;  /* 0x8000000704047210 */ /* 0x080fe40007ffe0ff */
        /* <DEDUP_REMOVED lines=32> */
[----:B------:R-:W-:Y:S01]  /*3e70*/  HFMA2 R12, -RZ, RZ, 0.64013671875, -15.109375 ;  /* 0x391fcb8eff0c7431 */ /* 0x000fe200000001ff */
[C---:B------:R-:W-:Y:S02]  /*3e80*/  FSETP.GEU.AND P3, PT, R6.reuse, RZ, PT ;  /* 0x000000ff0600720b */ /* 0x040fe40003f6e000 */
[----:B------:R-:W-:Y:S01]  /*3e90*/  FFMA R10, R15, R4, R10 ;  /* 0x000000040f0a7223 */ /* 0x000fe2000000000a */
[----:B0-----:R-:W-:Y:S01]  /*3ea0*/  FADD R7, R6, -R11 ;  /* 0x8000000b06077221 */ /* 0x001fe20000000000 */
[----:B------:R-:W-:-:S03]  /*3eb0*/  FSETP.GT.AND P1, PT, R11, RZ, PT ;  /* 0x000000ff0b00720b */ /* 0x000fc60003f24000 */
[----:B------:R-:W-:Y:S01]  /*3ec0*/  FADD R7, R10, R7 ;  /* 0x000000070a077221 */ /* 0x000fe20000000000 */
[----:B------:R-:W-:Y:S02]  /*3ed0*/  SEL R11, RZ, 0x83000000, P1 ;  /* 0x83000000ff0b7807 */ /* 0x000fe40000800000 */
[----:B------:R-:W-:Y:S01]  /*3ee0*/  FSETP.GT.AND P1, PT, |R6|, 152, PT ;  /* 0x431800000600780b */ /* 0x000fe20003f24200 */
[----:B------:R-:W-:Y:S02]  /*3ef0*/  FFMA R10, R7, R12, 0.0013391353422775864601 ;  /* 0x3aaf85ed070a7423 */ /* 0x000fe4000000000c */
[----:B------:R-:W0:Y:S01]  /*3f00*/  F2I.NTZ R12, R6 ;  /* 0x00000006000c7305 */ /* 0x000e220000203100 */
[----:B------:R-:W-:Y:S02]  /*3f10*/  VIADD R13, R11, 0x7f000000 ;  /* 0x7f0000000b0d7836 */ /* 0x000fe40000000000 */
[----:B------:R-:W-:-:S04]  /*3f20*/  FFMA R10, R7, R10, 0.0096188392490148544312 ;  /* 0x3c1d9856070a7423 */ /* 0x000fc8000000000a */
[----:B------:R-:W-:-:S04]  /*3f30*/  FFMA R10, R7, R10, 0.055503588169813156128 ;  /* 0x3d6357bb070a7423 */ /* 0x000fc8000000000a */
[----:B------:R-:W-:-:S04]  /*3f40*/  FFMA R10, R7, R10, 0.24022644758224487305 ;  /* 0x3e75fdec070a7423 */ /* 0x000fc8000000000a */
[----:B------:R-:W-:Y:S01]  /*3f50*/  FFMA R10, R7, R10, 0.69314718246459960938 ;  /* 0x3f317218070a7423 */ /* 0x000fe2000000000a */
[----:B0-----:R-:W-:-:S03]  /*3f60*/  LEA R11, R12, -R11, 0x17 ;  /* 0x8000000b0c0b7211 */ /* 0x001fc600078eb8ff */
[----:B------:R-:W-:-:S04]  /*3f70*/  FFMA R10, R7, R10, 1 ;  /* 0x3f800000070a7423 */ /* 0x000fc8000000000a */
[----:B------:R-:W-:-:S04]  /*3f80*/  FMUL R10, R10, R13 ;  /* 0x0000000d0a0a7220 */ /* 0x000fc80000400000 */
[----:B------:R-:W-:Y:S01]  /*3f90*/  FMUL R11, R10, R11 ;  /* 0x0000000b0a0b7220 */ /* 0x000fe20000400000 */
[----:B------:R-:W-:Y:S01]  /*3fa0*/  IMAD.MOV.U32 R10, RZ, RZ, 0x3f800000 ;  /* 0x3f800000ff0a7424 */ /* 0x000fe200078e00ff */
        /* <DEDUP_REMOVED lines=19> */
.L_x_74:
[----:B------:R-:W-:Y:S01]  /*40e0*/  FSETP.GEU.AND P1, PT, R4, RZ, PT ;  /* 0x000000ff0400720b */ /* 0x000fe20003f2e000 */
[----:B------:R-:W-:Y:S01]  /*40f0*/  FADD R10, R5, R5 ;  /* 0x00000005050a7221 */ /* 0x000fe20000000000 */
[----:B------:R-:W-:-:S11]  /*4100*/  FSETP.NEU.AND P2, PT, |R46|, 1, PT ;  /* 0x3f8000002e00780b */ /* 0x000fd60003f4d200 */
[----:B------:R-:W-:-:S04]  /*4110*/  @!P1 LOP3.LUT R10, R10, 0x7f800000, RZ, 0x3c, !PT ;  /* 0x7f8000000a0a9812 */ /* 0x000fc800078e3cff */
[----:B------:R-:W-:Y:S01]  /*4120*/  @P2 LOP3.LUT R10, R10, 0x7fffffff, RZ, 0xc0, !PT ;  /* 0x7fffffff0a0a2812 */ /* 0x000fe200078ec0ff */
[----:B------:R-:W-:Y:S06]  /*4130*/  BRA `(.L_x_72) ;  /* 0x0000000000047947 */ /* 0x000fec0003800000 */
.L_x_73:
[----:B------:R-:W-:-:S07]  /*4140*/  FADD R10, R5, R4 ;  /* 0x00000004050a7221 */ /* 0x000fce0000000000 */
.L_x_72:
[----:B------:R-:W-:Y:S05]  /*4150*/  BSYNC.RECONVERGENT B2 ;  /* 0x0000000000027941 */ /* 0x000fea0003800200 */
.L_x_71:
        /* <DEDUP_REMOVED lines=14> */
.L_x_76:
[----:B------:R-:W-:Y:S05]  /*4240*/  BSYNC.RECONVERGENT B4 ;  /* 0x0000000000047941 */ /* 0x000fea0003800200 */
.L_x_75:
        /* <DEDUP_REMOVED lines=50> */
[----:B------:R0:W1:Y:S01]  /*4570*/  F2I.NTZ R12, R6 ;  /* 0x00000006000c7305 */ /* 0x0000620000203100 */
[----:B------:R-:W-:Y:S02]  /*4580*/  VIADD R13, R11, 0x7f000000 ;  /* 0x7f0000000b0d7836 */ /* 0x000fe40000000000 */
[----:B------:R-:W-:-:S04]  /*4590*/  FFMA R8, R7, R8, 0.0096188392490148544312 ;  /* 0x3c1d985607087423 */ /* 0x000fc80000000008 */
[----:B------:R-:W-:Y:S01]  /*45a0*/  FFMA R8, R7, R8, 0.055503588169813156128 ;  /* 0x3d6357bb07087423 */ /* 0x000fe20000000008 */
[----:B0-----:R-:W-:-:S03]  /*45b0*/  IMAD.MOV.U32 R6, RZ, RZ, 0x3f800000 ;  /* 0x3f800000ff067424 */ /* 0x001fc600078e00ff */
[----:B------:R-:W-:-:S04]  /*45c0*/  FFMA R8, R7, R8, 0.24022644758224487305 ;  /* 0x3e75fdec07087423 */ /* 0x000fc80000000008 */
[----:B------:R-:W-:Y:S01]  /*45d0*/  FFMA R8, R7, R8, 0.69314718246459960938 ;  /* 0x3f31721807087423 */ /* 0x000fe20000000008 */
[----:B-1----:R-:W-:-:S03]  /*45e0*/  LEA R11, R12, -R11, 0x17 ;  /* 0x8000000b0c0b7211 */ /* 0x002fc600078eb8ff */
        /* <DEDUP_REMOVED lines=22> */
.L_x_80:
[----:B------:R-:W-:Y:S01]  /*4750*/  FSETP.GEU.AND P0, PT, R4, RZ, PT ;  /* 0x000000ff0400720b */ /* 0x000fe20003f0e000 */
[----:B------:R-:W-:Y:S01]  /*4760*/  FADD R6, R5, R5 ;  /* 0x0000000505067221 */ /* 0x000fe20000000000 */
[----:B------:R-:W-:-:S11]  /*4770*/  FSETP.NEU.AND P1, PT, |R46|, 1, PT ;  /* 0x3f8000002e00780b */ /* 0x000fd60003f2d200 */
[----:B------:R-:W-:-:S04]  /*4780*/  @!P0 LOP3.LUT R6, R6, 0x7f800000, RZ, 0x3c, !PT ;  /* 0x7f80000006068812 */ /* 0x000fc800078e3cff */
[----:B------:R-:W-:Y:S01]  /*4790*/  @P1 LOP3.LUT R6, R6, 0x7fffffff, RZ, 0xc0, !PT ;  /* 0x7fffffff06061812 */ /* 0x000fe200078ec0ff */
[----:B------:R-:W-:Y:S06]  /*47a0*/  BRA `(.L_x_78) ;  /* 0x0000000000047947 */ /* 0x000fec0003800000 */
.L_x_79:
[----:B------:R-:W-:-:S07]  /*47b0*/  FADD R6, R5, R4 ;  /* 0x0000000405067221 */ /* 0x000fce0000000000 */
.L_x_78:
[----:B------:R-:W-:Y:S05]  /*47c0*/  BSYNC.RECONVERGENT B2 ;  /* 0x0000000000027941 */ /* 0x000fea0003800200 */
.L_x_77:
[----:B------:R-:W2:Y:S01]  /*47d0*/  LDG.E R4, desc[UR8][R28.64+0x20] ;  /* 0x000020081c047981 */ /* 0x000ea2000c1e1900 */
[----:B------:R-:W-:Y:S02]  /*47e0*/  IMAD.MOV.U32 R7, RZ, RZ, RZ ;  /* 0x000000ffff077224 */ /* 0x000fe400078e00ff */
[----:B--2---:R-:W-:-:S04]  /*47f0*/  FADD R4, R21, R4 ;  /* 0x0000000415047221 */ /* 0x004fc80000000000 */
[----:B------:R-:W-:-:S04]  /*4800*/  FFMA R9, R40, R4, R9 ;  /* 0x0000000428097223 */ /* 0x000fc80000000009 */
[----:B------:R-:W0:Y:S02]  /*4810*/  F2F.F64.F32 R4, R9 ;  /* 0x0000000900047310 */ /* 0x000e240000201800 */
[----:B0-----:R-:W-:Y:S01]  /*4820*/  DSETP.MAX.AND P0, P1, RZ, R4, PT ;  /* 0x00000004ff00722a */ /* 0x001fe2000390f000 */
[----:B------:R-:W-:-:S05]  /*4830*/  MOV R8, R5 ;  /* 0x0000000500087202 */ /* 0x000fca0000000f00 */
[C---:B------:R-:W-:Y:S02]  /*4840*/  FSEL R11, R7.reuse, R8, P0 ;  /* 0x00000008070b7208 */ /* 0x040fe40000000000 */
[----:B------:R-:W-:-:S06]  /*4850*/  SEL R4, R7, R4, P0 ;  /* 0x0000000407047207 */ /* 0x000fcc0000000000 */
[----:B------:R-:W-:Y:S02]  /*4860*/  @P1 LOP3.LUT R11, R8, 0x80000, RZ, 0xfc, !PT ;  /* 0x00080000080b1812 */ /* 0x000fe400078efcff */
[----:B------:R-:W-:-:S03]  /*4870*/  MOV R8, R4 ;  /* 0x0000000400087202 */ /* 0x000fc60000000f00 */
[----:B------:R-:W-:Y:S01]  /*4880*/  IMAD.MOV.U32 R5, RZ, RZ, R11 ;  /* 0x000000ffff057224 */ /* 0x000fe200078e000b */
[----:B------:R-:W-:-:S03]  /*4890*/  MOV R11, 0x80000 ;  /* 0x00080000000b7802 */ /* 0x000fc60000000f00 */
[----:B------:R-:W-:Y:S02]  /*48a0*/  IMAD.MOV.U32 R7, RZ, RZ, R5 ;  /* 0x000000ffff077224 */ /* 0x000fe400078e0005 */
[----:B------:R-:W-:Y:S01]  /*48b0*/  DSETP.MIN.AND P0, P1, R4, 1, PT ;  /* 0x3ff000000400742a */ /* 0x000fe20003900000 */
[----:B------:R-:W-:Y:S02]  /*48c0*/  HFMA2 R5, -RZ, RZ, 2.216796875, -512 ;  /* 0x406fe000ff057431 */ /* 0x000fe400000001ff */
[----:B------:R-:W-:-:S03]  /*48d0*/  IMAD.MOV.U32 R4, RZ, RZ, 0x0 ;  /* 0x00000000ff047424 */ /* 0x000fc600078e00ff */
[----:B------:R-:W-:Y:S02]  /*48e0*/  FSEL R9, R7, 1.875, P0 ;  /* 0x3ff0000007097808 */ /* 0x000fe40000000000 */
[----:B------:R-:W-:-:S06]  /*48f0*/  SEL R8, R8, RZ, P0 ;  /* 0x000000ff08087207 */ /* 0x000fcc0000000000 */
[----:B------:R-:W-:-:S06]  /*4900*/  @P1 LOP3.LUT R9, R11, 0x3ff00000, RZ, 0xfc, !PT ;  /* 0x3ff000000b091812 */ /* 0x000fcc00078efcff */
[----:B------:R-:W-:-:S10]  /*4910*/  DFMA R8, R8, R4, -128 ;  /* 0xc06000000808742b */ /* 0x000fd40000000004 */
[----:B------:R-:W0:Y:S02]  /*4920*/  F2I.F64.TRUNC R9, R8 ;  /* 0x0000000800097311 */ /* 0x000e24000030d100 */
[----:B0-----:R0:W-:Y:S04]  /*4930*/  STG.E.U8 desc[UR8][R30.64], R9 ;  /* 0x000000091e007986 */ /* 0x0011e8000c101108 */
[----:B------:R-:W2:Y:S04]  /*4940*/  LDG.E R11, desc[UR8][R28.64+0x20] ;  /* 0x000020081c0b7981 */ /* 0x000ea8000c1e1900 */
[----:B------:R-:W3:Y:S01]  /*4950*/  LDG.E R7, desc[UR8][R28.64+0x18] ;  /* 0x000018081c077981 */ /* 0x000ee2000c1e1900 */
[----:B------:R-:W-:-:S02]  /*4960*/  IMAD.MOV.U32 R8, RZ, RZ, RZ ;  /* 0x000000ffff087224 */ /* 0x000fc400078e00ff */
[----:B--2---:R-:W-:-:S04]  /*4970*/  FADD R11, R20, R11 ;  /* 0x0000000b140b7221 */ /* 0x004fc80000000000 */
[----:B---3--:R-:W-:Y:S01]  /*4980*/  FFMA R10, R7, R11, R10 ;  /* 0x0000000b070a7223 */ /* 0x008fe2000000000a */
[----:B------:R-:W-:-:S05]  /*4990*/  IMAD.MOV.U32 R7, RZ, RZ, RZ ;  /* 0x000000ffff077224 */ /* 0x000fca00078e00ff */
[----:B------:R-:W1:Y:S02]  /*49a0*/  F2F.F64.F32 R10, R10 ;  /* 0x0000000a000a7310 */ /* 0x000e640000201800 */
[----:B-1----:R-:W-:Y:S01]  /*49b0*/  DSETP.MAX.AND P0, P1, RZ, R10, PT ;  /* 0x0000000aff00722a */ /* 0x002fe2000390f000 */
[----:B------:R-:W-:Y:S02]  /*49c0*/  MOV R12, R11 ;  /* 0x0000000b000c7202 */ /* 0x000fe40000000f00 */
[----:B0-----:R-:W-:Y:S02]  /*49d0*/  MOV R9, R10 ;  /* 0x0000000a00097202 */ /* 0x001fe40000000f00 */
[----:B------:R-:W-:Y:S02]  /*49e0*/  MOV R10, 0x80000 ;  /* 0x00080000000a7802 */ /* 0x000fe40000000f00 */
[----:B------:R-:W-:Y:S02]  /*49f0*/  FSEL R7, R7, R12, P0 ;  /* 0x0000000c07077208 */ /* 0x000fe40000000000 */
[----:B------:R-:W-:-:S05]  /*4a00*/  SEL R8, R8, R9, P0 ;  /* 0x0000000908087207 */ /* 0x000fca0000000000 */
[----:B------:R-:W-:-:S05]  /*4a10*/  @P1 LOP3.LUT R7, R12, 0x80000, RZ, 0xfc, !PT ;  /* 0x000800000c071812 */ /* 0x000fca00078efcff */
[----:B------:R-:W-:-:S04]  /*4a20*/  IMAD.MOV.U32 R9, RZ, RZ, R7 ;  /* 0x000000ffff097224 */ /* 0x000fc800078e0007 */
[----:B------:R-:W-:Y:S02]  /*4a30*/  IMAD.MOV.U32 R7, RZ, RZ, R9 ;  /* 0x000000ffff077224 */ /* 0x000fe400078e0009 */
[----:B------:R-:W-:-:S06]  /*4a40*/  DSETP.MIN.AND P0, P1, R8, 1, PT ;  /* 0x3ff000000800742a */ /* 0x000fcc0003900000 */
[----:B------:R-:W-:Y:S02]  /*4a50*/  FSEL R7, R7, 1.875, P0 ;  /* 0x3ff0000007077808 */ /* 0x000fe40000000000 */
[----:B------:R-:W-:-:S06]  /*4a60*/  SEL R8, R8, RZ, P0 ;  /* 0x000000ff08087207 */ /* 0x000fcc0000000000 */
[----:B------:R-:W-:-:S04]  /*4a70*/  @P1 LOP3.LUT R7, R10, 0x3ff00000, RZ, 0xfc, !PT ;  /* 0x3ff000000a071812 */ /* 0x000fc800078efcff */
[----:B------:R-:W-:-:S06]  /*4a80*/  MOV R9, R7 ;  /* 0x0000000700097202 */ /* 0x000fcc0000000f00 */
[----:B------:R-:W-:-:S10]  /*4a90*/  DFMA R8, R8, R4, -128 ;  /* 0xc06000000808742b */ /* 0x000fd40000000004 */
[----:B------:R-:W0:Y:S02]  /*4aa0*/  F2I.F64.TRUNC R9, R8 ;  /* 0x0000000800097311 */ /* 0x000e24000030d100 */
[----:B0-----:R0:W-:Y:S04]  /*4ab0*/  STG.E.U8 desc[UR8][R30.64+0x1], R9 ;  /* 0x000001091e007986 */ /* 0x0011e8000c101108 */
[----:B------:R-:W2:Y:S04]  /*4ac0*/  LDG.E R10, desc[UR8][R28.64+0x20] ;  /* 0x000020081c0a7981 */ /* 0x000ea8000c1e1900 */
[----:B------:R-:W3:Y:S01]  /*4ad0*/  LDG.E R7, desc[UR8][R28.64+0x1c] ;  /* 0x00001c081c077981 */ /* 0x000ee2000c1e1900 */
[----:B------:R-:W-:-:S02]  /*4ae0*/  IMAD.MOV.U32 R11, RZ, RZ, RZ ;  /* 0x000000ffff0b7224 */ /* 0x000fc400078e00ff */
[----:B------:R-:W-:Y:S02]  /*4af0*/  IMAD.MOV.U32 R8, RZ, RZ, RZ ;  /* 0x000000ffff087224 */ /* 0x000fe400078e00ff */
[----:B--2---:R-:W-:-:S04]  /*4b00*/  FADD R10, R23, R10 ;  /* 0x0000000a170a7221 */ /* 0x004fc80000000000 */
[----:B---3--:R-:W-:-:S04]  /*4b10*/  FFMA R10, R7, R10, R6 ;  /* 0x0000000a070a7223 */ /* 0x008fc80000000006 */
[----:B------:R1:W2:Y:S02]  /*4b20*/  F2F.F64.F32 R6, R10 ;  /* 0x0000000a00067310 */ /* 0x0002a40000201800 */
[----:B-1----:R-:W-:Y:S01]  /*4b30*/  IMAD.MOV.U32 R10, RZ, RZ, 0x80000 ;  /* 0x00080000ff0a7424 */ /* 0x002fe200078e00ff */
[----:B--2---:R-:W-:Y:S01]  /*4b40*/  DSETP.MAX.AND P0, P1, RZ, R6, PT ;  /* 0x00000006ff00722a */ /* 0x004fe2000390f000 */
[----:B------:R-:W-:-:S05]  /*4b50*/  MOV R12, R7 ;  /* 0x00000007000c7202 */ /* 0x000fca0000000f00 */
[----:B------:R-:W-:Y:S02]  /*4b60*/  FSEL R11, R11, R12, P0 ;  /* 0x0000000c0b0b7208 */ /* 0x000fe40000000000 */
[----:B------:R-:W-:-:S06]  /*4b70*/  SEL R6, R8, R6, P0 ;  /* 0x0000000608067207 */ /* 0x000fcc0000000000 */
[----:B------:R-:W-:-:S04]  /*4b80*/  @P1 LOP3.LUT R11, R12, 0x80000, RZ, 0xfc, !PT ;  /* 0x000800000c0b1812 */ /* 0x000fc800078efcff */
[----:B------:R-:W-:-:S04]  /*4b90*/  MOV R7, R11 ;  /* 0x0000000b00077202 */ /* 0x000fc80000000f00 */
[----:B------:R-:W-:Y:S02]  /*4ba0*/  MOV R8, R7 ;  /* 0x0000000700087202 */ /* 0x000fe40000000f00 */
[----:B------:R-:W-:-:S06]  /*4bb0*/  DSETP.MIN.AND P0, P1, R6, 1, PT ;  /* 0x3ff000000600742a */ /* 0x000fcc0003900000 */
[----:B0-----:R-:W-:Y:S02]  /*4bc0*/  FSEL R9, R8, 1.875, P0 ;  /* 0x3ff0000008097808 */ /* 0x001fe40000000000 */
[----:B------:R-:W-:-:S06]  /*4bd0*/  SEL R6, R6, RZ, P0 ;  /* 0x000000ff06067207 */ /* 0x000fcc0000000000 */
[----:B------:R-:W-:-:S05]  /*4be0*/  @P1 LOP3.LUT R9, R10, 0x3ff00000, RZ, 0xfc, !PT ;  /* 0x3ff000000a091812 */ /* 0x000fca00078efcff */
[----:B------:R-:W-:-:S06]  /*4bf0*/  IMAD.MOV.U32 R7, RZ, RZ, R9 ;  /* 0x000000ffff077224 */ /* 0x000fcc00078e0009 */
[----:B------:R-:W-:-:S10]  /*4c00*/  DFMA R4, R6, R4, -128 ;  /* 0xc06000000604742b */ /* 0x000fd40000000004 */
[----:B------:R-:W0:Y:S02]  /*4c10*/  F2I.F64.TRUNC R5, R4 ;  /* 0x0000000400057311 */ /* 0x000e24000030d100 */
[----:B0-----:R0:W-:Y:S01]  /*4c20*/  STG.E.U8 desc[UR8][R30.64+0x2], R5 ;  /* 0x000002051e007986 */ /* 0x0011e2000c101108 */
[----:B------:R-:W-:Y:S05]  /*4c30*/  BRA `(.L_x_42) ;  /* 0x0000000000087947 */ /* 0x000fea0003800000 */
.L_x_39:
[----:B------:R-:W-:-:S04]  /*4c40*/  FSETP.GEU.AND P0, PT, R7, R42, PT ;  /* 0x0000002a0700720b */ /* 0x000fc80003f0e000 */
[----:B------:R-:W-:-:S09]  /*4c50*/  FSEL R42, R7, R42, !P0 ;  /* 0x0000002a072a7208 */ /* 0x000fd20004000000 */
.L_x_42:
[----:B------:R-:W-:Y:S05]  /*4c60*/  BSYNC.RECONVERGENT B1 ;  /* 0x0000000000017941 */ /* 0x000fea0003800200 */
.L_x_38:
[----:B------:R-:W1:Y:S01]  /*4c70*/  LDCU UR10, c[0x0][0x388] ;  /* 0x00007100ff0a77ac */ /* 0x000e620008000800 */
[----:B------:R-:W-:Y:S01]  /*4c80*/  IADD3 R43, PT, PT, R43, 0x1, RZ ;  /* 0x000000012b2b7810 */ /* 0x000fe20007ffe0ff */
[----:B------:R-:W-:Y:S01]  /*4c90*/  UMOV UR6, 0x9999999a ;  /* 0x9999999a00067882 */ /* 0x000fe20000000000 */
[----:B------:R-:W-:Y:S02]  /*4ca0*/  UMOV UR7, 0x3fb99999 ;  /* 0x3fb9999900077882 */ /* 0x000fe40000000000 */
[----:B------:R-:W-:Y:S01]  /*4cb0*/  DSETP.GEU.AND P0, PT, R26, UR6, PT ;  /* 0x000000061a007e2a */ /* 0x000fe2000bf0e000 */
[----:B-1----:R-:W-:-:S13]  /*4cc0*/  ISETP.LT.AND P1, PT, R43, UR10, PT ;  /* 0x0000000a2b007c0c */ /* 0x002fda000bf21270 */
[----:B------:R-:W-:Y:S05]  /*4cd0*/  @P0 BRA P1, `(.L_x_81) ;  /* 0xffffffcc00fc0947 */ /* 0x000fea000083ffff */
[----:B------:R-:W-:Y:S05]  /*4ce0*/  BSYNC.RECONVERGENT B0 ;  /* 0x0000000000007941 */ /* 0x000fea0003800200 */
.L_x_18:
[----:B------:R-:W-:Y:S04]  /*4cf0*/  BSSY.RECONVERGENT B0, `(.L_x_82) ;  /* 0x0000077000007945 */ /* 0x000fe80003800200 */
[----:B------:R-:W-:Y:S05]  /*4d00*/  @!P0 BRA `(.L_x_83) ;  /* 0x0000000400d48947 */ /* 0x000fea0003800000 */
[----:B------:R-:W1:Y:S01]  /*4d10*/  LDC R7, c[0x0][0x398] ;  /* 0x0000e600ff077b82 */ /* 0x000e620000000800 */
[----:B------:R-:W-:Y:S01]  /*4d20*/  BSSY.RECONVERGENT B1, `(.L_x_84) ;  /* 0x000000e000017945 */ /* 0x000fe20003800200 */
[----:B-1----:R-:W0:Y:S08]  /*4d30*/  MUFU.RCP R4, R7 ;  /* 0x0000000700047308 */ /* 0x002e300000001000 */
[----:B------:R-:W1:Y:S01]  /*4d40*/  FCHK P0, R0, R7 ;  /* 0x0000000700007302 */ /* 0x000e620000000000 */
[----:B0-----:R-:W-:-:S04]  /*4d50*/  FFMA R5, R4, -R7, 1 ;  /* 0x3f80000004057423 */ /* 0x001fc80000000807 */
[----:B------:R-:W-:-:S04]  /*4d60*/  FFMA R5, R4, R5, R4 ;  /* 0x0000000504057223 */ /* 0x000fc80000000004 */
[----:B------:R-:W-:-:S04]  /*4d70*/  FFMA R4, R0, R5, RZ ;  /* 0x0000000500047223 */ /* 0x000fc800000000ff */
[----:B------:R-:W-:-:S04]  /*4d80*/  FFMA R6, R4, -R7, R0 ;  /* 0x8000000704067223 */ /* 0x000fc80000000000 */
[----:B------:R-:W-:Y:S01]  /*4d90*/  FFMA R5, R5, R6, R4 ;  /* 0x0000000605057223 */ /* 0x000fe20000000004 */
[----:B-1----:R-:W-:Y:S06]  /*4da0*/  @!P0 BRA `(.L_x_85) ;  /* 0x0000000000148947 */ /* 0x002fec0003800000 */
[----:B------:R-:W0:Y:S01]  /*4db0*/  LDCU UR6, c[0x0][0x398] ;  /* 0x00007300ff0677ac */ /* 0x000e220008000800 */
[----:B------:R-:W-:Y:S01]  /*4dc0*/  IMAD.MOV.U32 R4, RZ, RZ, R0 ;  /* 0x000000ffff047224 */ /* 0x000fe200078e0000 */
[----:B------:R-:W-:Y:S02]  /*4dd0*/  MOV R54, 0x4e00 ;  /* 0x00004e0000367802 */ /* 0x000fe40000000f00 */
[----:B0-----:R-:W-:-:S07]  /*4de0*/  MOV R5, UR6 ;  /* 0x0000000600057c02 */ /* 0x001fce0008000f00 */
[----:B------:R-:W-:Y:S05]  /*4df0*/  CALL.REL.NOINC `($__internal_2_$__cuda_sm3x_div_rn_noftz_f32_slowpath) ;  /* 0x0000000c00787944 */ /* 0x000fea0003c00000 */
.L_x_85:
[----:B------:R-:W-:Y:S05]  /*4e00*/  BSYNC.RECONVERGENT B1 ;  /* 0x0000000000017941 */ /* 0x000fea0003800200 */
.L_x_84:
[----:B------:R-:W0:Y:S01]  /*4e10*/  LDC R9, c[0x0][0x398] ;  /* 0x0000e600ff097b82 */ /* 0x000e220000000800 */
[----:B------:R-:W-:Y:S01]  /*4e20*/  BSSY.RECONVERGENT B1, `(.L_x_86) ;  /* 0x000000f000017945 */ /* 0x000fe20003800200 */
[----:B------:R-:W-:Y:S01]  /*4e30*/  FADD R47, R47, R5 ;  /* 0x000000052f2f7221 */ /* 0x000fe20000000000 */
[----:B0-----:R-:W0:Y:S08]  /*4e40*/  MUFU.RCP R0, R9 ;  /* 0x0000000900007308 */ /* 0x001e300000001000 */
        /* <DEDUP_REMOVED lines=12> */
.L_x_87:
[----:B------:R-:W-:Y:S05]  /*4f10*/  BSYNC.RECONVERGENT B1 ;  /* 0x0000000000017941 */ /* 0x000fea0003800200 */
.L_x_86:
        /* <DEDUP_REMOVED lines=16> */
.L_x_89:
[----:B------:R-:W-:Y:S05]  /*5020*/  BSYNC.RECONVERGENT B1 ;  /* 0x0000000000017941 */ /* 0x000fea0003800200 */
.L_x_88:
[----:B------:R-:W-:Y:S01]  /*5030*/  FMUL R0, R49, R49 ;  /* 0x0000003131007220 */ /* 0x000fe20000400000 */
[----:B------:R-:W-:Y:S01]  /*5040*/  FADD R45, R45, R5 ;  /* 0x000000052d2d7221 */ /* 0x000fe20000000000 */
[----:B------:R-:W-:Y:S02]  /*5050*/  BSSY.RECONVERGENT B1, `(.L_x_90) ;  /* 0x000000f000017945 */ /* 0x000fe40003800200 */
[----:B------:R-:W-:-:S04]  /*5060*/  FFMA R0, R47, R47, R0 ;  /* 0x0000002f2f007223 */ /* 0x000fc80000000000 */
[----:B------:R-:W-:-:S04]  /*5070*/  FFMA R5, R45, R45, R0 ;  /* 0x0000002d2d057223 */ /* 0x000fc80000000000 */
[----:B------:R-:W-:Y:S01]  /*5080*/  VIADD R0, R5, 0xf3000000 ;  /* 0xf300000005007836 */ /* 0x000fe20000000000 */
[----:B------:R0:W1:Y:S04]  /*5090*/  MUFU.RSQ R2, R5 ;  /* 0x0000000500027308 */ /* 0x0000680000001400 */
[----:B------:R-:W-:-:S13]  /*50a0*/  ISETP.GT.U32.AND P0, PT, R0, 0x727fffff, PT ;  /* 0x727fffff0000780c */ /* 0x000fda0003f04070 */
[----:B01----:R-:W-:Y:S05]  /*50b0*/  @!P0 BRA `(.L_x_91) ;  /* 0x0000000000108947 */ /* 0x003fea0003800000 */
[----:B------:R-:W-:-:S07]  /*50c0*/  MOV R6, 0x50e0 ;  /* 0x000050e000067802 */ /* 0x000fce0000000f00 */
[----:B------:R-:W-:Y:S05]  /*50d0*/  CALL.REL.NOINC `($__internal_1_$__cuda_sm20_sqrt_rn_f32_slowpath) ;  /* 0x00000008006c7944 */ /* 0x000fea0003c00000 */
[----:B------:R-:W-:Y:S01]  /*50e0*/  MOV R0, R56 ;  /* 0x0000003800007202 */ /* 0x000fe20000000f00 */
[----:B------:R-:W-:Y:S06]  /*50f0*/  BRA `(.L_x_92) ;  /* 0x0000000000107947 */ /* 0x000fec0003800000 */
.L_x_91:
[----:B------:R-:W-:Y:S01]  /*5100*/  FMUL.FTZ R0, R5, R2 ;  /* 0x0000000205007220 */ /* 0x000fe20000410000 */
[----:B------:R-:W-:-:S03]  /*5110*/  FMUL.FTZ R2, R2, 0.5 ;  /* 0x3f00000002027820 */ /* 0x000fc60000410000 */
[----:B------:R-:W-:-:S04]  /*5120*/  FFMA R3, -R0, R0, R5 ;  /* 0x0000000000037223 */ /* 0x000fc80000000105 */
[----:B------:R-:W-:-:S07]  /*5130*/  FFMA R0, R3, R2, R0 ;  /* 0x0000000203007223 */ /* 0x000fce0000000000 */
.L_x_92:
[----:B------:R-:W-:Y:S05]  /*5140*/  BSYNC.RECONVERGENT B1 ;  /* 0x0000000000017941 */ /* 0x000fea0003800200 */
.L_x_90:
        /* <DEDUP_REMOVED lines=13> */
.L_x_94:
[----:B------:R-:W-:Y:S05]  /*5220*/  BSYNC.RECONVERGENT B1 ;  /* 0x0000000000017941 */ /* 0x000fea0003800200 */
.L_x_93:
[----:B------:R-:W0:Y:S01]  /*5230*/  MUFU.RCP R3, R0 ;  /* 0x0000000000037308 */ /* 0x000e220000001000 */
[----:B------:R-:W-:Y:S01]  /*5240*/  BSSY.RECONVERGENT B1, `(.L_x_95) ;  /* 0x000000d000017945 */ /* 0x000fe20003800200 */
[----:B------:R-:W-:-:S06]  /*5250*/  IMAD.MOV.U32 R47, RZ, RZ, R5 ;  /* 0x000000ffff2f7224 */ /* 0x000fcc00078e0005 */
[----:B------:R-:W1:Y:S01]  /*5260*/  FCHK P0, R49, R0 ;  /* 0x0000000031007302 */ /* 0x000e620000000000 */
[----:B0-----:R-:W-:-:S04]  /*5270*/  FFMA R2, R3, -R0, 1 ;  /* 0x3f80000003027423 */ /* 0x001fc80000000800 */
[----:B------:R-:W-:-:S04]  /*5280*/  FFMA R7, R3, R2, R3 ;  /* 0x0000000203077223 */ /* 0x000fc80000000003 */
[----:B------:R-:W-:-:S04]  /*5290*/  FFMA R2, R49, R7, RZ ;  /* 0x0000000731027223 */ /* 0x000fc800000000ff */
[----:B------:R-:W-:-:S04]  /*52a0*/  FFMA R3, R2, -R0, R49 ;  /* 0x8000000002037223 */ /* 0x000fc80000000031 */
[----:B------:R-:W-:Y:S01]  /*52b0*/  FFMA R5, R7, R3, R2 ;  /* 0x0000000307057223 */ /* 0x000fe20000000002 */
[----:B-1----:R-:W-:Y:S06]  /*52c0*/  @!P0 BRA `(.L_x_96) ;  /* 0x0000000000108947 */ /* 0x002fec0003800000 */
[----:B------:R-:W-:Y:S01]  /*52d0*/  MOV R4, R49 ;  /* 0x0000003100047202 */ /* 0x000fe20000000f00 */
[----:B------:R-:W-:Y:S01]  /*52e0*/  IMAD.MOV.U32 R5, RZ, RZ, R0 ;  /* 0x000000ffff057224 */ /* 0x000fe200078e0000 */
[----:B------:R-:W-:-:S07]  /*52f0*/  MOV R54, 0x5310 ;  /* 0x0000531000367802 */ /* 0x000fce0000000f00 */
[----:B------:R-:W-:Y:S05]  /*5300*/  CALL.REL.NOINC `($__internal_2_$__cuda_sm3x_div_rn_noftz_f32_slowpath) ;  /* 0x0000000800347944 */ /* 0x000fea0003c00000 */
.L_x_96:
[----:B------:R-:W-:Y:S05]  /*5310*/  BSYNC.RECONVERGENT B1 ;  /* 0x0000000000017941 */ /* 0x000fea0003800200 */
.L_x_95:
[----:B------:R-:W0:Y:S01]  /*5320*/  MUFU.RCP R3, R0 ;  /* 0x0000000000037308 */ /* 0x000e220000001000 */
[----:B------:R-:W-:Y:S01]  /*5330*/  BSSY.RECONVERGENT B1, `(.L_x_97) ;  /* 0x000000d000017945 */ /* 0x000fe20003800200 */
[----:B------:R-:W-:-:S06]  /*5340*/  MOV R49, R5 ;  /* 0x0000000500317202 */ /* 0x000fcc0000000f00 */
        /* <DEDUP_REMOVED lines=11> */
.L_x_98:
[----:B------:R-:W-:Y:S05]  /*5400*/  BSYNC.RECONVERGENT B1 ;  /* 0x0000000000017941 */ /* 0x000fea0003800200 */
.L_x_97:
[-C--:B------:R-:W-:Y:S01]  /*5410*/  FFMA R50, R47, R42.reuse, R50 ;  /* 0x0000002a2f327223 */ /* 0x080fe20000000032 */
[----:B------:R-:W-:Y:S01]  /*5420*/  FFMA R52, R49, R42, R52 ;  /* 0x0000002a31347223 */ /* 0x000fe20000000034 */
[-C--:B------:R-:W-:Y:S01]  /*5430*/  FFMA R51, R42, R5.reuse, R51 ;  /* 0x000000052a337223 */ /* 0x080fe20000000033 */
[----:B------:R-:W-:Y:S01]  /*5440*/  VIADD R44, R44, 0x1 ;  /* 0x000000012c2c7836 */ /* 0x000fe20000000000 */
[----:B------:R-:W-:-:S07]  /*5450*/  MOV R45, R5 ;  /* 0x00000005002d7202 */ /* 0x000fce0000000f00 */
.L_x_83:
[----:B------:R-:W-:Y:S05]  /*5460*/  BSYNC.RECONVERGENT B0 ;  /* 0x0000000000007941 */ /* 0x000fea0003800200 */
.L_x_82:
[----:B------:R-:W1:Y:S01]  /*5470*/  LDCU UR6, c[0x0][0x38c] ;  /* 0x00007180ff0677ac */ /* 0x000e620008000800 */
[----:B------:R-:W-:Y:S01]  /*5480*/  UMOV UR10, 0x9999999a ;  /* 0x9999999a000a7882 */ /* 0x000fe20000000000 */
[----:B------:R-:W-:Y:S02]  /*5490*/  UMOV UR11, 0x3fb99999 ;  /* 0x3fb99999000b7882 */ /* 0x000fe40000000000 */
[----:B------:R-:W-:Y:S01]  /*54a0*/  DSETP.GEU.AND P1, PT, R26, UR10, PT ;  /* 0x0000000a1a007e2a */ /* 0x000fe2000bf2e000 */
[----:B-1----:R-:W-:-:S13]  /*54b0*/  ISETP.GE.AND P0, PT, R44, UR6, PT ;  /* 0x000000062c007c0c */ /* 0x002fda000bf06270 */
[----:B------:R-:W-:Y:S05]  /*54c0*/  @!P0 BRA P1, `(.L_x_99) ;  /* 0xffffffc400e88947 */ /* 0x000fea000083ffff */
[----:B------:R-:W-:Y:S05]  /*54d0*/  EXIT ;  /* 0x000000000000794d */ /* 0x000fea0003800000 */
        .weak           $__internal_0_$__cuda_sm20_div_rn_f64_full
        .type           $__internal_0_$__cuda_sm20_div_rn_f64_full,@function
        .size           $__internal_0_$__cuda_sm20_div_rn_f64_full,($__internal_1_$__cuda_sm20_sqrt_rn_f32_slowpath - $__internal_0_$__cuda_sm20_div_rn_f64_full)
$__internal_0_$__cuda_sm20_div_rn_f64_full:
[C---:B------:R-:W-:Y:S01]  /*54e0*/  FSETP.GEU.AND P0, PT, |R3|.reuse, 1.469367938527859385e-39, PT ;  /* 0x001000000300780b */ /* 0x040fe20003f0e200 */
[----:B------:R-:W-:Y:S01]  /*54f0*/  IMAD.MOV.U32 R26, RZ, RZ, 0x1ca00000 ;  /* 0x1ca00000ff1a7424 */ /* 0x000fe200078e00ff */
[----:B------:R-:W-:Y:S01]  /*5500*/  LOP3.LUT R12, R3, 0x800fffff, RZ, 0xc0, !PT ;  /* 0x800fffff030c7812 */ /* 0x000fe200078ec0ff */
[----:B------:R-:W-:Y:S01]  /*5510*/  BSSY.RECONVERGENT B1, `(.L_x_100) ;  /* 0x0000054000017945 */ /* 0x000fe20003800200 */
[----:B------:R-:W-:Y:S02]  /*5520*/  MOV R16, 0x1 ;  /* 0x0000000100107802 */ /* 0x000fe40000000f00 */
[----:B------:R-:W-:Y:S01]  /*5530*/  LOP3.LUT R13, R12, 0x3ff00000, RZ, 0xfc, !PT ;  /* 0x3ff000000c0d7812 */ /* 0x000fe200078efcff */
[----:B------:R-:W-:Y:S01]  /*5540*/  IMAD.MOV.U32 R12, RZ, RZ, R2 ;  /* 0x000000ffff0c7224 */ /* 0x000fe200078e0002 */
[C---:B------:R-:W-:Y:S02]  /*5550*/  FSETP.GEU.AND P2, PT, |R15|.reuse, 1.469367938527859385e-39, PT ;  /* 0x001000000f00780b */ /* 0x040fe40003f4e200 */
[----:B------:R-:W-:-:S02]  /*5560*/  LOP3.LUT R27, R15, 0x7ff00000, RZ, 0xc0, !PT ;  /* 0x7ff000000f1b7812 */ /* 0x000fc400078ec0ff */
[----:B------:R-:W-:Y:S01]  /*5570*/  LOP3.LUT R24, R3, 0x7ff00000, RZ, 0xc0, !PT ;  /* 0x7ff0000003187812 */ /* 0x000fe200078ec0ff */
[----:B------:R-:W-:Y:S01]  /*5580*/  @!P0 DMUL R12, R2, 8.98846567431157953865e+307 ;  /* 0x7fe00000020c8828 */ /* 0x000fe20000000000 */
[----:B------:R-:W-:Y:S02]  /*5590*/  MOV R25, R27 ;  /* 0x0000001b00197202 */ /* 0x000fe40000000f00 */
[----:B------:R-:W-:-:S03]  /*55a0*/  ISETP.GE.U32.AND P1, PT, R27, R24, PT ;  /* 0x000000181b00720c */ /* 0x000fc60003f26070 */
[----:B------:R-:W0:Y:S02]  /*55b0*/  MUFU.RCP64H R17, R13 ;  /* 0x0000000d00117308 */ /* 0x000e240000001800 */
[----:B------:R-:W-:Y:S02]  /*55c0*/  @!P2 LOP3.LUT R20, R3, 0x7ff00000, RZ, 0xc0, !PT ;  /* 0x7ff000000314a812 */ /* 0x000fe400078ec0ff */
[----:B------:R-:W-:Y:S02]  /*55d0*/  @!P0 LOP3.LUT R24, R13, 0x7ff00000, RZ, 0xc0, !PT ;  /* 0x7ff000000d188812 */ /* 0x000fe400078ec0ff */
[----:B------:R-:W-:Y:S02]  /*55e0*/  @!P2 ISETP.GE.U32.AND P3, PT, R27, R20, PT ;  /* 0x000000141b00a20c */ /* 0x000fe40003f66070 */
[----:B------:R-:W-:Y:S01]  /*55f0*/  IADD3 R29, PT, PT, R24, -0x1, RZ ;  /* 0xffffffff181d7810 */ /* 0x000fe20007ffe0ff */
[----:B0-----:R-:W-:-:S08]  /*5600*/  DFMA R18, R16, -R12, 1 ;  /* 0x3ff000001012742b */ /* 0x001fd0000000080c */
[----:B------:R-:W-:-:S08]  /*5610*/  DFMA R18, R18, R18, R18 ;  /* 0x000000121212722b */ /* 0x000fd00000000012 */
[----:B------:R-:W-:Y:S01]  /*5620*/  DFMA R20, R16, R18, R16 ;  /* 0x000000121014722b */ /* 0x000fe20000000010 */
[C---:B------:R-:W-:Y:S01]  /*5630*/  @!P2 SEL R19, R26.reuse, 0x63400000, !P3 ;  /* 0x634000001a13a807 */ /* 0x040fe20005800000 */
[----:B------:R-:W-:Y:S01]  /*5640*/  @!P2 IMAD.MOV.U32 R18, RZ, RZ, RZ ;  /* 0x000000ffff12a224 */ /* 0x000fe200078e00ff */
[----:B------:R-:W-:Y:S02]  /*5650*/  SEL R17, R26, 0x63400000, !P1 ;  /* 0x634000001a117807 */ /* 0x000fe40004800000 */
[--C-:B------:R-:W-:Y:S02]  /*5660*/  @!P2 LOP3.LUT R19, R19, 0x80000000, R15.reuse, 0xf8, !PT ;  /* 0x800000001313a812 */ /* 0x100fe400078ef80f */
[----:B------:R-:W-:Y:S01]  /*5670*/  LOP3.LUT R17, R17, 0x800fffff, R15, 0xf8, !PT ;  /* 0x800fffff11117812 */ /* 0x000fe200078ef80f */
[----:B------:R-:W-:Y:S01]  /*5680*/  DFMA R22, R20, -R12, 1 ;  /* 0x3ff000001416742b */ /* 0x000fe2000000080c */
[----:B------:R-:W-:Y:S02]  /*5690*/  @!P2 LOP3.LUT R19, R19, 0x100000, RZ, 0xfc, !PT ;  /* 0x001000001313a812 */ /* 0x000fe400078efcff */
[----:B------:R-:W-:-:S05]  /*56a0*/  MOV R16, R14 ;  /* 0x0000000e00107202 */ /* 0x000fca0000000f00 */
[----:B------:R-:W-:Y:S02]  /*56b0*/  DFMA R20, R20, R22, R20 ;  /* 0x000000161414722b */ /* 0x000fe40000000014 */
[----:B------:R-:W-:-:S08]  /*56c0*/  @!P2 DFMA R16, R16, 2, -R18 ;  /* 0x400000001010a82b */ /* 0x000fd00000000812 */
[----:B------:R-:W-:Y:S02]  /*56d0*/  DMUL R18, R20, R16 ;  /* 0x0000001014127228 */ /* 0x000fe40000000000 */
[----:B------:R-:W-:-:S05]  /*56e0*/  @!P2 LOP3.LUT R25, R17, 0x7ff00000, RZ, 0xc0, !PT ;  /* 0x7ff000001119a812 */ /* 0x000fca00078ec0ff */
[----:B------:R-:W-:Y:S01]  /*56f0*/  VIADD R28, R25, 0xffffffff ;  /* 0xffffffff191c7836 */ /* 0x000fe20000000000 */
[----:B------:R-:W-:-:S04]  /*5700*/  DFMA R22, R18, -R12, R16 ;  /* 0x8000000c1216722b */ /* 0x000fc80000000010 */
[----:B------:R-:W-:-:S04]  /*5710*/  ISETP.GT.U32.AND P0, PT, R28, 0x7feffffe, PT ;  /* 0x7feffffe1c00780c */ /* 0x000fc80003f04070 */
[----:B------:R-:W-:Y:S01]  /*5720*/  ISETP.GT.U32.OR P0, PT, R29, 0x7feffffe, P0 ;  /* 0x7feffffe1d00780c */ /* 0x000fe20000704470 */
[----:B------:R-:W-:-:S12]  /*5730*/  DFMA R20, R20, R22, R18 ;  /* 0x000000161414722b */ /* 0x000fd80000000012 */
[----:B------:R-:W-:Y:S05]  /*5740*/  @P0 BRA `(.L_x_101) ;  /* 0x00000000006c0947 */ /* 0x000fea0003800000 */
[----:B------:R-:W-:-:S04]  /*5750*/  LOP3.LUT R18, R3, 0x7ff00000, RZ, 0xc0, !PT ;  /* 0x7ff0000003127812 */ /* 0x000fc800078ec0ff */
[CC--:B------:R-:W-:Y:S02]  /*5760*/  VIADDMNMX R14, R27.reuse, -R18.reuse, 0xb9600000, !PT ;  /* 0xb96000001b0e7446 */ /* 0x0c0fe40007800912 */
[----:B------:R-:W-:Y:S02]  /*5770*/  ISETP.GE.U32.AND P0, PT, R27, R18, PT ;  /* 0x000000121b00720c */ /* 0x000fe40003f06070 */
[----:B------:R-:W-:Y:S02]  /*5780*/  VIMNMX R14, PT, PT, R14, 0x46a00000, PT ;  /* 0x46a000000e0e7848 */ /* 0x000fe40003fe0100 */
[----:B------:R-:W-:-:S05]  /*5790*/  SEL R15, R26, 0x63400000, !P0 ;  /* 0x634000001a0f7807 */ /* 0x000fca0004000000 */
[----:B------:R-:W-:Y:S02]  /*57a0*/  IMAD.IADD R22, R14, 0x1, -R15 ;  /* 0x000000010e167824 */ /* 0x000fe400078e0a0f */
[----:B------:R-:W-:-:S03]  /*57b0*/  IMAD.MOV.U32 R14, RZ, RZ, RZ ;  /* 0x000000ffff0e7224 */ /* 0x000fc600078e00ff */
[----:B------:R-:W-:-:S06]  /*57c0*/  IADD3 R15, PT, PT, R22, 0x7fe00000, RZ ;  /* 0x7fe00000160f7810 */ /* 0x000fcc0007ffe0ff */
[----:B------:R-:W-:-:S10]  /*57d0*/  DMUL R18, R20, R14 ;  /* 0x0000000e14127228 */ /* 0x000fd40000000000 */
[----:B------:R-:W-:-:S13]  /*57e0*/  FSETP.GTU.AND P0, PT, |R19|, 1.469367938527859385e-39, PT ;  /* 0x001000001300780b */ /* 0x000fda0003f0c200 */
[----:B------:R-:W-:Y:S05]  /*57f0*/  @P0 BRA `(.L_x_102) ;  /* 0x0000000000940947 */ /* 0x000fea0003800000 */
[----:B------:R-:W-:Y:S01]  /*5800*/  DFMA R12, R20, -R12, R16 ;  /* 0x8000000c140c722b */ /* 0x000fe20000000010 */
[----:B------:R-:W-:-:S09]  /*5810*/  MOV R14, RZ ;  /* 0x000000ff000e7202 */ /* 0x000fd20000000f00 */
[C---:B------:R-:W-:Y:S02]  /*5820*/  FSETP.NEU.AND P0, PT, R13.reuse, RZ, PT ;  /* 0x000000ff0d00720b */ /* 0x040fe40003f0d000 */
[----:B------:R-:W-:-:S04]  /*5830*/  LOP3.LUT R17, R13, 0x80000000, R3, 0x48, !PT ;  /* 0x800000000d117812 */ /* 0x000fc800078e4803 */
[----:B------:R-:W-:-:S07]  /*5840*/  LOP3.LUT R15, R17, R15, RZ, 0xfc, !PT ;  /* 0x0000000f110f7212 */ /* 0x000fce00078efcff */
[----:B------:R-:W-:Y:S05]  /*5850*/  @!P0 BRA `(.L_x_102) ;  /* 0x00000000007c8947 */ /* 0x000fea0003800000 */
[----:B------:R-:W-:Y:S01]  /*5860*/  IMAD.MOV R3, RZ, RZ, -R22 ;  /* 0x000000ffff037224 */ /* 0x000fe200078e0a16 */
[----:B------:R-:W-:Y:S01]  /*5870*/  MOV R2, RZ ;  /* 0x000000ff00027202 */ /* 0x000fe20000000f00 */
[----:B------:R-:W-:-:S05]  /*5880*/  DMUL.RP R14, R20, R14 ;  /* 0x0000000e140e7228 */ /* 0x000fca0000008000 */
[----:B------:R-:W-:-:S05]  /*5890*/  DFMA R2, R18, -R2, R20 ;  /* 0x800000021202722b */ /* 0x000fca0000000014 */
[----:B------:R-:W-:Y:S02]  /*58a0*/  LOP3.LUT R17, R15, R17, RZ, 0x3c, !PT ;  /* 0x000000110f117212 */ /* 0x000fe400078e3cff */
[----:B------:R-:W-:-:S04]  /*58b0*/  IADD3 R2, PT, PT, -R22, -0x43300000, RZ ;  /* 0xbcd0000016027810 */ /* 0x000fc80007ffe1ff */
[----:B------:R-:W-:-:S04]  /*58c0*/  FSETP.NEU.AND P0, PT, |R3|, R2, PT ;  /* 0x000000020300720b */ /* 0x000fc80003f0d200 */
[----:B------:R-:W-:Y:S02]  /*58d0*/  FSEL R18, R14, R18, !P0 ;  /* 0x000000120e127208 */ /* 0x000fe40004000000 */
[----:B------:R-:W-:Y:S01]  /*58e0*/  FSEL R19, R17, R19, !P0 ;  /* 0x0000001311137208 */ /* 0x000fe20004000000 */
[----:B------:R-:W-:Y:S06]  /*58f0*/  BRA `(.L_x_102) ;  /* 0x0000000000547947 */ /* 0x000fec0003800000 */
.L_x_101:
[----:B------:R-:W-:-:S14]  /*5900*/  DSETP.NAN.AND P0, PT, R14, R14, PT ;  /* 0x0000000e0e00722a */ /* 0x000fdc0003f08000 */
[----:B------:R-:W-:Y:S05]  /*5910*/  @P0 BRA `(.L_x_103) ;  /* 0x0000000000440947 */ /* 0x000fea0003800000 */
[----:B------:R-:W-:-:S14]  /*5920*/  DSETP.NAN.AND P0, PT, R2, R2, PT ;  /* 0x000000020200722a */ /* 0x000fdc0003f08000 */
[----:B------:R-:W-:Y:S05]  /*5930*/  @P0 BRA `(.L_x_104) ;  /* 0x0000000000300947 */ /* 0x000fea0003800000 */
[----:B------:R-:W-:Y:S01]  /*5940*/  ISETP.NE.AND P0, PT, R25, R24, PT ;  /* 0x000000181900720c */ /* 0x000fe20003f05270 */
[----:B------:R-:W-:Y:S01]  /*5950*/  IMAD.MOV.U32 R18, RZ, RZ, 0x0 ;  /* 0x00000000ff127424 */ /* 0x000fe200078e00ff */
[----:B------:R-:W-:-:S11]  /*5960*/  MOV R19, 0xfff80000 ;  /* 0xfff8000000137802 */ /* 0x000fd60000000f00 */
[----:B------:R-:W-:Y:S05]  /*5970*/  @!P0 BRA `(.L_x_102) ;  /* 0x0000000000348947 */ /* 0x000fea0003800000 */
[----:B------:R-:W-:Y:S02]  /*5980*/  ISETP.NE.AND P0, PT, R25, 0x7ff00000, PT ;  /* 0x7ff000001900780c */ /* 0x000fe40003f05270 */
[----:B------:R-:W-:Y:S02]  /*5990*/  LOP3.LUT R19, R15, 0x80000000, R3, 0x48, !PT ;  /* 0x800000000f137812 */ /* 0x000fe400078e4803 */
[----:B------:R-:W-:-:S13]  /*59a0*/  ISETP.EQ.OR P0, PT, R24, RZ, !P0 ;  /* 0x000000ff1800720c */ /* 0x000fda0004702670 */
[----:B------:R-:W-:Y:S01]  /*59b0*/  @P0 LOP3.LUT R2, R19, 0x7ff00000, RZ, 0xfc, !PT ;  /* 0x7ff0000013020812 */ /* 0x000fe200078efcff */
[----:B------:R-:W-:Y:S01]  /*59c0*/  @!P0 IMAD.MOV.U32 R18, RZ, RZ, RZ ;  /* 0x000000ffff128224 */ /* 0x000fe200078e00ff */
[----:B------:R-:W-:-:S03]  /*59d0*/  @P0 MOV R18, RZ ;  /* 0x000000ff00120202 */ /* 0x000fc60000000f00 */
[----:B------:R-:W-:Y:S01]  /*59e0*/  @P0 IMAD.MOV.U32 R19, RZ, RZ, R2 ;  /* 0x000000ffff130224 */ /* 0x000fe200078e0002 */
[----:B------:R-:W-:Y:S06]  /*59f0*/  BRA `(.L_x_102) ;  /* 0x0000000000147947 */ /* 0x000fec0003800000 */
.L_x_104:
[----:B------:R-:W-:Y:S02]  /*5a00*/  LOP3.LUT R19, R3, 0x80000, RZ, 0xfc, !PT ;  /* 0x0008000003137812 */ /* 0x000fe400078efcff */
[----:B------:R-:W-:Y:S01]  /*5a10*/  MOV R18, R2 ;  /* 0x0000000200127202 */ /* 0x000fe20000000f00 */
[----:B------:R-:W-:Y:S06]  /*5a20*/  BRA `(.L_x_102) ;  /* 0x0000000000087947 */ /* 0x000fec0003800000 */
.L_x_103:
[----:B------:R-:W-:Y:S01]  /*5a30*/  LOP3.LUT R19, R15, 0x80000, RZ, 0xfc, !PT ;  /* 0x000800000f137812 */ /* 0x000fe200078efcff */
[----:B------:R-:W-:-:S07]  /*5a40*/  IMAD.MOV.U32 R18, RZ, RZ, R14 ;  /* 0x000000ffff127224 */ /* 0x000fce00078e000e */
.L_x_102:
[----:B------:R-:W-:Y:S05]  /*5a50*/  BSYNC.RECONVERGENT B1 ;  /* 0x0000000000017941 */ /* 0x000fea0003800200 */
.L_x_100:
[----:B------:R-:W-:Y:S01]  /*5a60*/  MOV R2, R10 ;  /* 0x0000000a00027202 */ /* 0x000fe20000000f00 */
[----:B------:R-:W-:-:S04]  /*5a70*/  IMAD.MOV.U32 R3, RZ, RZ, 0x0 ;  /* 0x00000000ff037424 */ /* 0x000fc800078e00ff */
[----:B------:R-:W-:Y:S05]  /*5a80*/  RET.REL.NODEC R2 `(render) ;  /* 0xffffffa4025c7950 */ /* 0x000fea0003c3ffff */
        .weak           $__internal_1_$__cuda_sm20_sqrt_rn_f32_slowpath
        .type           $__internal_1_$__cuda_sm20_sqrt_rn_f32_slowpath,@function
        .size           $__internal_1_$__cuda_sm20_sqrt_rn_f32_slowpath,($__internal_2_$__cuda_sm3x_div_rn_noftz_f32_slowpath - $__internal_1_$__cuda_sm20_sqrt_rn_f32_slowpath)
$__internal_1_$__cuda_sm20_sqrt_rn_f32_slowpath:
[----:B------:R-:W-:-:S13]  /*5a90*/  LOP3.LUT P1, RZ, R5, 0x7fffffff, RZ, 0xc0, !PT ;  /* 0x7fffffff05ff7812 */ /* 0x000fda000782c0ff */
[----:B------:R-:W-:Y:S01]  /*5aa0*/  @!P1 MOV R56, R5 ;  /* 0x0000000500389202 */ /* 0x000fe20000000f00 */
[----:B------:R-:W-:Y:S06]  /*5ab0*/  @!P1 BRA `(.L_x_105) ;  /* 0x0000000000409947 */ /* 0x000fec0003800000 */
[----:B------:R-:W-:-:S13]  /*5ac0*/  FSETP.GEU.FTZ.AND P1, PT, R5, RZ, PT ;  /* 0x000000ff0500720b */ /* 0x000fda0003f3e000 */
[----:B------:R-:W-:Y:S01]  /*5ad0*/  @!P1 IMAD.MOV.U32 R56, RZ, RZ, 0x7fffffff ;  /* 0x7fffffffff389424 */ /* 0x000fe200078e00ff */
[----:B------:R-:W-:Y:S06]  /*5ae0*/  @!P1 BRA `(.L_x_105) ;  /* 0x0000000000349947 */ /* 0x000fec0003800000 */
[----:B------:R-:W-:-:S13]  /*5af0*/  FSETP.GTU.FTZ.AND P1, PT, |R5|, +INF , PT ;  /* 0x7f8000000500780b */ /* 0x000fda0003f3c200 */
[----:B------:R-:W-:Y:S01]  /*5b00*/  @P1 FADD.FTZ R56, R5, 1 ;  /* 0x3f80000005381421 */ /* 0x000fe20000010000 */
[----:B------:R-:W-:Y:S06]  /*5b10*/  @P1 BRA `(.L_x_105) ;  /* 0x0000000000281947 */ /* 0x000fec0003800000 */
[----:B------:R-:W-:-:S13]  /*5b20*/  FSETP.NEU.FTZ.AND P1, PT, |R5|, +INF , PT ;  /* 0x7f8000000500780b */ /* 0x000fda0003f3d200 */
[----:B------:R-:W-:-:S04]  /*5b30*/  @P1 FFMA R55, R5, 1.84467440737095516160e+19, RZ ;  /* 0x5f80000005371823 */ /* 0x000fc800000000ff */
[----:B------:R-:W0:Y:S02]  /*5b40*/  @P1 MUFU.RSQ R56, R55 ;  /* 0x0000003700381308 */ /* 0x000e240000001400 */
[----:B0-----:R-:W-:Y:S01]  /*5b50*/  @P1 FMUL.FTZ R54, R55, R56 ;  /* 0x0000003837361220 */ /* 0x001fe20000410000 */
[----:B------:R-:W-:Y:S01]  /*5b60*/  @P1 FMUL.FTZ R7, R56, 0.5 ;  /* 0x3f00000038071820 */ /* 0x000fe20000410000 */
[----:B------:R-:W-:Y:S02]  /*5b70*/  @!P1 MOV R56, R5 ;  /* 0x0000000500389202 */ /* 0x000fe40000000f00 */
[----:B------:R-:W-:-:S04]  /*5b80*/  @P1 FADD.FTZ R53, -R54, -RZ ;  /* 0x800000ff36351221 */ /* 0x000fc80000010100 */
[----:B------:R-:W-:-:S04]  /*5b90*/  @P1 FFMA R53, R54, R53, R55 ;  /* 0x0000003536351223 */ /* 0x000fc80000000037 */
[----:B------:R-:W-:-:S04]  /*5ba0*/  @P1 FFMA R7, R53, R7, R54 ;  /* 0x0000000735071223 */ /* 0x000fc80000000036 */
[----:B------:R-:W-:-:S07]  /*5bb0*/  @P1 FMUL.FTZ R56, R7, 2.3283064365386962891e-10 ;  /* 0x2f80000007381820 */ /* 0x000fce0000410000 */
.L_x_105:
[----:B------:R-:W-:-:S04]  /*5bc0*/  IMAD.MOV.U32 R7, RZ, RZ, 0x0 ;  /* 0x00000000ff077424 */ /* 0x000fc800078e00ff */
[----:B------:R-:W-:Y:S05]  /*5bd0*/  RET.REL.NODEC R6 `(render) ;  /* 0xffffffa406087950 */ /* 0x000fea0003c3ffff */
        .weak           $__internal_2_$__cuda_sm3x_div_rn_noftz_f32_slowpath
        .type           $__internal_2_$__cuda_sm3x_div_rn_noftz_f32_slowpath,@function
        .size           $__internal_2_$__cuda_sm3x_div_rn_noftz_f32_slowpath,($render$__internal_accurate_pow - $__internal_2_$__cuda_sm3x_div_rn_noftz_f32_slowpath)
$__internal_2_$__cuda_sm3x_div_rn_noftz_f32_slowpath:
[----:B------:R-:W-:Y:S01]  /*5be0*/  SHF.R.U32.HI R7, RZ, 0x17, R5 ;  /* 0x00000017ff077819 */ /* 0x000fe20000011605 */
[----:B------:R-:W-:Y:S01]  /*5bf0*/  BSSY.RECONVERGENT B2, `(.L_x_106) ;  /* 0x0000063000027945 */ /* 0x000fe20003800200 */
[----:B------:R-:W-:Y:S02]  /*5c00*/  SHF.R.U32.HI R53, RZ, 0x17, R4 ;  /* 0x00000017ff357819 */ /* 0x000fe40000011604 */
[----:B------:R-:W-:Y:S02]  /*5c10*/  LOP3.LUT R7, R7, 0xff, RZ, 0xc0, !PT ;  /* 0x000000ff07077812 */ /* 0x000fe400078ec0ff */
[----:B------:R-:W-:Y:S02]  /*5c20*/  LOP3.LUT R53, R53, 0xff, RZ, 0xc0, !PT ;  /* 0x000000ff35357812 */ /* 0x000fe400078ec0ff */
[----:B------:R-:W-:Y:S02]  /*5c30*/  IADD3 R55, PT, PT, R7, -0x1, RZ ;  /* 0xffffffff07377810 */ /* 0x000fe40007ffe0ff */
[----:B------:R-:W-:Y:S01]  /*5c40*/  MOV R57, R4 ;  /* 0x0000000400397202 */ /* 0x000fe20000000f00 */
[----:B------:R-:W-:Y:S01]  /*5c50*/  VIADD R56, R53, 0xffffffff ;  /* 0xffffffff35387836 */ /* 0x000fe20000000000 */
[----:B------:R-:W-:-:S04]  /*5c60*/  ISETP.GT.U32.AND P1, PT, R55, 0xfd, PT ;  /* 0x000000fd3700780c */ /* 0x000fc80003f24070 */
[----:B------:R-:W-:-:S13]  /*5c70*/  ISETP.GT.U32.OR P1, PT, R56, 0xfd, P1 ;  /* 0x000000fd3800780c */ /* 0x000fda0000f24470 */
[----:B------:R-:W-:Y:S01]  /*5c80*/  @!P1 IMAD.MOV.U32 R6, RZ, RZ, RZ ;  /* 0x000000ffff069224 */ /* 0x000fe200078e00ff */
[----:B------:R-:W-:Y:S06]  /*5c90*/  @!P1 BRA `(.L_x_107) ;  /* 0x00000000005c9947 */ /* 0x000fec0003800000 */
[----:B------:R-:W-:Y:S02]  /*5ca0*/  FSETP.GTU.FTZ.AND P1, PT, |R4|, +INF , PT ;  /* 0x7f8000000400780b */ /* 0x000fe40003f3c200 */
[----:B------:R-:W-:-:S04]  /*5cb0*/  FSETP.GTU.FTZ.AND P2, PT, |R5|, +INF , PT ;  /* 0x7f8000000500780b */ /* 0x000fc80003f5c200 */
[----:B------:R-:W-:-:S13]  /*5cc0*/  PLOP3.LUT P1, PT, P1, P2, PT, 0xf8, 0x8f ;  /* 0x00000000008f781c */ /* 0x000fda0000f25f70 */
[----:B------:R-:W-:Y:S05]  /*5cd0*/  @P1 BRA `(.L_x_108) ;  /* 0x00000004004c1947 */ /* 0x000fea0003800000 */
[----:B------:R-:W-:-:S13]  /*5ce0*/  LOP3.LUT P1, RZ, R5, 0x7fffffff, R57, 0xc8, !PT ;  /* 0x7fffffff05ff7812 */ /* 0x000fda000782c839 */
[----:B------:R-:W-:Y:S05]  /*5cf0*/  @!P1 BRA `(.L_x_109) ;  /* 0x00000004003c9947 */ /* 0x000fea0003800000 */
[C---:B------:R-:W-:Y:S02]  /*5d00*/  FSETP.NEU.FTZ.AND P3, PT, |R4|.reuse, +INF , PT ;  /* 0x7f8000000400780b */ /* 0x040fe40003f7d200 */
[----:B------:R-:W-:Y:S02]  /*5d10*/  FSETP.NEU.FTZ.AND P2, PT, |R5|, +INF , PT ;  /* 0x7f8000000500780b */ /* 0x000fe40003f5d200 */
[----:B------:R-:W-:-:S11]  /*5d20*/  FSETP.NEU.FTZ.AND P1, PT, |R4|, +INF , PT ;  /* 0x7f8000000400780b */ /* 0x000fd60003f3d200 */
[----:B------:R-:W-:Y:S05]  /*5d30*/  @!P2 BRA !P3, `(.L_x_109) ;  /* 0x00000004002ca947 */ /* 0x000fea0005800000 */
[----:B------:R-:W-:-:S04]  /*5d40*/  LOP3.LUT P3, RZ, R57, 0x7fffffff, RZ, 0xc0, !PT ;  /* 0x7fffffff39ff7812 */ /* 0x000fc8000786c0ff */
[----:B------:R-:W-:-:S13]  /*5d50*/  PLOP3.LUT P2, PT, P2, P3, PT, 0x2f, 0xf2 ;  /* 0x0000000000f2781c */ /* 0x000fda0001746577 */
[----:B------:R-:W-:Y:S05]  /*5d60*/  @P2 BRA `(.L_x_110) ;  /* 0x0000000400182947 */ /* 0x000fea0003800000 */
[----:B------:R-:W-:-:S04]  /*5d70*/  LOP3.LUT P2, RZ, R5, 0x7fffffff, RZ, 0xc0, !PT ;  /* 0x7fffffff05ff7812 */ /* 0x000fc8000784c0ff */
[----:B------:R-:W-:-:S13]  /*5d80*/  PLOP3.LUT P1, PT, P1, P2, PT, 0x2f, 0xf2 ;  /* 0x0000000000f2781c */ /* 0x000fda0000f24577 */
[----:B------:R-:W-:Y:S05]  /*5d90*/  @P1 BRA `(.L_x_111) ;  /* 0x0000000400001947 */ /* 0x000fea0003800000 */
[----:B------:R-:W-:Y:S02]  /*5da0*/  ISETP.GE.AND P1, PT, R56, RZ, PT ;  /* 0x000000ff3800720c */ /* 0x000fe40003f26270 */
[----:B------:R-:W-:-:S11]  /*5db0*/  ISETP.GE.AND P2, PT, R55, RZ, PT ;  /* 0x000000ff3700720c */ /* 0x000fd60003f46270 */
[----:B------:R-:W-:Y:S01]  /*5dc0*/  @P1 MOV R6, RZ ;  /* 0x000000ff00061202 */ /* 0x000fe20000000f00 */
[----:B------:R-:W-:Y:S02]  /*5dd0*/  @!P1 IMAD.MOV.U32 R6, RZ, RZ, -0x40 ;  /* 0xffffffc0ff069424 */ /* 0x000fe400078e00ff */
[----:B------:R-:W-:Y:S01]  /*5de0*/  @!P1 FFMA R57, R4, 1.84467440737095516160e+19, RZ ;  /* 0x5f80000004399823 */ /* 0x000fe200000000ff */
[----:B------:R-:W-:Y:S02]  /*5df0*/  @!P2 FFMA R5, R5, 1.84467440737095516160e+19, RZ ;  /* 0x5f8000000505a823 */ /* 0x000fe400000000ff */
[----:B------:R-:W-:-:S07]  /*5e00*/  @!P2 IADD3 R6, PT, PT, R6, 0x40, RZ ;  /* 0x000000400606a810 */ /* 0x000fce0007ffe0ff */
.L_x_107:
[----:B------:R-:W-:Y:S01]  /*5e10*/  LEA R56, R7, 0xc0800000, 0x17 ;  /* 0xc080000007387811 */ /* 0x000fe200078eb8ff */
[----:B------:R-:W-:Y:S01]  /*5e20*/  BSSY.RECONVERGENT B3, `(.L_x_112) ;  /* 0x0000036000037945 */ /* 0x000fe20003800200 */
[----:B------:R-:W-:-:S03]  /*5e30*/  IADD3 R60, PT, PT, R53, -0x7f, RZ ;  /* 0xffffff81353c7810 */ /* 0x000fc60007ffe0ff */
[----:B------:R-:W-:-:S04]  /*5e40*/  IMAD.IADD R59, R5, 0x1, -R56 ;  /* 0x00000001053b7824 */ /* 0x000fc800078e0a38 */
[----:B------:R-:W0:Y:S01]  /*5e50*/  MUFU.RCP R5, R59 ;  /* 0x0000003b00057308 */ /* 0x000e220000001000 */
[----:B------:R-:W-:-:S04]  /*5e60*/  FADD.FTZ R56, -R59, -RZ ;  /* 0x800000ff3b387221 */ /* 0x000fc80000010100 */
[----:B0-----:R-:W-:-:S04]  /*5e70*/  FFMA R58, R5, R56, 1 ;  /* 0x3f800000053a7423 */ /* 0x001fc80000000038 */
[----:B------:R-:W-:Y:S01]  /*5e80*/  FFMA R58, R5, R58, R5 ;  /* 0x0000003a053a7223 */ /* 0x000fe20000000005 */
[----:B------:R-:W-:-:S04]  /*5e90*/  IMAD R5, R60, -0x800000, R57 ;  /* 0xff8000003c057824 */ /* 0x000fc800078e0239 */
[----:B------:R-:W-:-:S04]  /*5ea0*/  FFMA R53, R5, R58, RZ ;  /* 0x0000003a05357223 */ /* 0x000fc800000000ff */
[----:B------:R-:W-:-:S04]  /*5eb0*/  FFMA R55, R56, R53, R5 ;  /* 0x0000003538377223 */ /* 0x000fc80000000005 */
[----:B------:R-:W-:Y:S01]  /*5ec0*/  FFMA R55, R58, R55, R53 ;  /* 0x000000373a377223 */ /* 0x000fe20000000035 */
[----:B------:R-:W-:-:S03]  /*5ed0*/  IADD3 R53, PT, PT, R60, 0x7f, -R7 ;  /* 0x0000007f3c357810 */ /* 0x000fc60007ffe807 */
[----:B------:R-:W-:Y:S02]  /*5ee0*/  FFMA R56, R56, R55, R5 ;  /* 0x0000003738387223 */ /* 0x000fe40000000005 */
[----:B------:R-:W-:Y:S02]  /*5ef0*/  IMAD.IADD R60, R53, 0x1, R6 ;  /* 0x00000001353c7824 */ /* 0x000fe400078e0206 */
[----:B------:R-:W-:-:S05]  /*5f00*/  FFMA R5, R58, R56, R55 ;  /* 0x000000383a057223 */ /* 0x000fca0000000037 */
[----:B------:R-:W-:-:S04]  /*5f10*/  SHF.R.U32.HI R7, RZ, 0x17, R5 ;  /* 0x00000017ff077819 */ /* 0x000fc80000011605 */
[----:B------:R-:W-:-:S04]  /*5f20*/  LOP3.LUT R7, R7, 0xff, RZ, 0xc0, !PT ;  /* 0x000000ff07077812 */ /* 0x000fc800078ec0ff */
[----:B------:R-:W-:-:S05]  /*5f30*/  IADD3 R6, PT, PT, R7, R60, RZ ;  /* 0x0000003c07067210 */ /* 0x000fca0007ffe0ff */
[----:B------:R-:W-:-:S05]  /*5f40*/  VIADD R7, R6, 0xffffffff ;  /* 0xffffffff06077836 */ /* 0x000fca0000000000 */
[----:B------:R-:W-:-:S13]  /*5f50*/  ISETP.GE.U32.AND P1, PT, R7, 0xfe, PT ;  /* 0x000000fe0700780c */ /* 0x000fda0003f26070 */
[----:B------:R-:W-:Y:S05]  /*5f60*/  @!P1 BRA `(.L_x_113) ;  /* 0x0000000000809947 */ /* 0x000fea0003800000 */
[----:B------:R-:W-:-:S13]  /*5f70*/  ISETP.GT.AND P1, PT, R6, 0xfe, PT ;  /* 0x000000fe0600780c */ /* 0x000fda0003f24270 */
[----:B------:R-:W-:Y:S05]  /*5f80*/  @P1 BRA `(.L_x_114) ;  /* 0x00000000006c1947 */ /* 0x000fea0003800000 */
[----:B------:R-:W-:-:S13]  /*5f90*/  ISETP.GE.AND P1, PT, R6, 0x1, PT ;  /* 0x000000010600780c */ /* 0x000fda0003f26270 */
[----:B------:R-:W-:Y:S05]  /*5fa0*/  @P1 BRA `(.L_x_115) ;  /* 0x0000000000741947 */ /* 0x000fea0003800000 */
[----:B------:R-:W-:Y:S02]  /*5fb0*/  ISETP.GE.AND P1, PT, R6, -0x18, PT ;  /* 0xffffffe80600780c */ /* 0x000fe40003f26270 */
[----:B------:R-:W-:-:S11]  /*5fc0*/  LOP3.LUT R5, R5, 0x80000000, RZ, 0xc0, !PT ;  /* 0x8000000005057812 */ /* 0x000fd600078ec0ff */
[----:B------:R-:W-:Y:S05]  /*5fd0*/  @!P1 BRA `(.L_x_115) ;  /* 0x0000000000689947 */ /* 0x000fea0003800000 */
[CCC-:B------:R-:W-:Y:S01]  /*5fe0*/  FFMA.RZ R53, R58.reuse, R56.reuse, R55.reuse ;  /* 0x000000383a357223 */ /* 0x1c0fe2000000c037 */
[CCC-:B------:R-:W-:Y:S01]  /*5ff0*/  FFMA.RP R7, R58.reuse, R56.reuse, R55.reuse ;  /* 0x000000383a077223 */ /* 0x1c0fe20000008037 */
[----:B------:R-:W-:Y:S01]  /*6000*/  FFMA.RM R56, R58, R56, R55 ;  /* 0x000000383a387223 */ /* 0x000fe20000004037 */
[C---:B------:R-:W-:Y:S02]  /*6010*/  IADD3 R55, PT, PT, R6.reuse, 0x20, RZ ;  /* 0x0000002006377810 */ /* 0x040fe40007ffe0ff */
[----:B------:R-:W-:Y:S02]  /*6020*/  LOP3.LUT R53, R53, 0x7fffff, RZ, 0xc0, !PT ;  /* 0x007fffff35357812 */ /* 0x000fe400078ec0ff */
[C---:B------:R-:W-:Y:S02]  /*6030*/  ISETP.NE.AND P3, PT, R6.reuse, RZ, PT ;  /* 0x000000ff0600720c */ /* 0x040fe40003f65270 */
[----:B------:R-:W-:Y:S02]  /*6040*/  LOP3.LUT R58, R53, 0x800000, RZ, 0xfc, !PT ;  /* 0x00800000353a7812 */ /* 0x000fe400078efcff */
[----:B------:R-:W-:Y:S01]  /*6050*/  ISETP.NE.AND P2, PT, R6, RZ, PT ;  /* 0x000000ff0600720c */ /* 0x000fe20003f45270 */
[----:B------:R-:W-:Y:S01]  /*6060*/  IMAD.MOV R6, RZ, RZ, -R6 ;  /* 0x000000ffff067224 */ /* 0x000fe200078e0a06 */
[----:B------:R-:W-:-:S02]  /*6070*/  SHF.L.U32 R55, R58, R55, RZ ;  /* 0x000000373a377219 */ /* 0x000fc400000006ff */
[----:B------:R-:W-:Y:S02]  /*6080*/  FSETP.NEU.FTZ.AND P1, PT, R7, R56, PT ;  /* 0x000000380700720b */ /* 0x000fe40003f3d000 */
[----:B------:R-:W-:Y:S02]  /*6090*/  SEL R53, R6, RZ, P3 ;  /* 0x000000ff06357207 */ /* 0x000fe40001800000 */
[----:B------:R-:W-:Y:S02]  /*60a0*/  ISETP.NE.AND P2, PT, R55, RZ, P2 ;  /* 0x000000ff3700720c */ /* 0x000fe40001745270 */
[----:B------:R-:W-:Y:S02]  /*60b0*/  SHF.R.U32.HI R53, RZ, R53, R58 ;  /* 0x00000035ff357219 */ /* 0x000fe4000001163a */
[----:B------:R-:W-:Y:S02]  /*60c0*/  PLOP3.LUT P1, PT, P1, P2, PT, 0xf8, 0x8f ;  /* 0x00000000008f781c */ /* 0x000fe40000f25f70 */
[----:B------:R-:W-:-:S02]  /*60d0*/  SHF.R.U32.HI R7, RZ, 0x1, R53 ;  /* 0x00000001ff077819 */ /* 0x000fc40000011635 */
[----:B------:R-:W-:-:S04]  /*60e0*/  SEL R6, RZ, 0x1, !P1 ;  /* 0x00000001ff067807 */ /* 0x000fc80004800000 */
[----:B------:R-:W-:-:S04]  /*60f0*/  LOP3.LUT R6, R6, 0x1, R7, 0xf8, !PT ;  /* 0x0000000106067812 */ /* 0x000fc800078ef807 */
[----:B------:R-:W-:-:S04]  /*6100*/  LOP3.LUT R6, R6, R53, RZ, 0xc0, !PT ;  /* 0x0000003506067212 */ /* 0x000fc800078ec0ff */
[----:B------:R-:W-:-:S04]  /*6110*/  IADD3 R6, PT, PT, R7, R6, RZ ;  /* 0x0000000607067210 */ /* 0x000fc80007ffe0ff */
[----:B------:R-:W-:Y:S01]  /*6120*/  LOP3.LUT R5, R6, R5, RZ, 0xfc, !PT ;  /* 0x0000000506057212 */ /* 0x000fe200078efcff */
[----:B------:R-:W-:Y:S06]  /*6130*/  BRA `(.L_x_115) ;  /* 0x0000000000107947 */ /* 0x000fec0003800000 */
.L_x_114:
[----:B------:R-:W-:-:S04]  /*6140*/  LOP3.LUT R5, R5, 0x80000000, RZ, 0xc0, !PT ;  /* 0x8000000005057812 */ /* 0x000fc800078ec0ff */
[----:B------:R-:W-:Y:S01]  /*6150*/  LOP3.LUT R5, R5, 0x7f800000, RZ, 0xfc, !PT ;  /* 0x7f80000005057812 */ /* 0x000fe200078efcff */
[----:B------:R-:W-:Y:S06]  /*6160*/  BRA `(.L_x_115) ;  /* 0x0000000000047947 */ /* 0x000fec0003800000 */
.L_x_113:
[----:B------:R-:W-:-:S07]  /*6170*/  IMAD R5, R60, 0x800000, R5 ;  /* 0x008000003c057824 */ /* 0x000fce00078e0205 */
.L_x_115:
[----:B------:R-:W-:Y:S05]  /*6180*/  BSYNC.RECONVERGENT B3 ;  /* 0x0000000000037941 */ /* 0x000fea0003800200 */
.L_x_112:
[----:B------:R-:W-:Y:S05]  /*6190*/  BRA `(.L_x_116) ;  /* 0x0000000000207947 */ /* 0x000fea0003800000 */
.L_x_111:
[----:B------:R-:W-:-:S04]  /*61a0*/  LOP3.LUT R5, R5, 0x80000000, R57, 0x48, !PT ;  /* 0x8000000005057812 */ /* 0x000fc800078e4839 */
[----:B------:R-:W-:Y:S01]  /*61b0*/  LOP3.LUT R5, R5, 0x7f800000, RZ, 0xfc, !PT ;  /* 0x7f80000005057812 */ /* 0x000fe200078efcff */
[----:B------:R-:W-:Y:S06]  /*61c0*/  BRA `(.L_x_116) ;  /* 0x0000000000147947 */ /* 0x000fec0003800000 */
.L_x_110:
[----:B------:R-:W-:Y:S01]  /*61d0*/  LOP3.LUT R5, R5, 0x80000000, R57, 0x48, !PT ;  /* 0x8000000005057812 */ /* 0x000fe200078e4839 */
[----:B------:R-:W-:Y:S06]  /*61e0*/  BRA `(.L_x_116) ;  /* 0x00000000000c7947 */ /* 0x000fec0003800000 */
.L_x_109:
[----:B------:R-:W0:Y:S01]  /*61f0*/  MUFU.RSQ R5, -QNAN ;  /* 0xffc0000000057908 */ /* 0x000e220000001400 */
[----:B------:R-:W-:Y:S05]  /*6200*/  BRA `(.L_x_116) ;  /* 0x0000000000047947 */ /* 0x000fea0003800000 */
.L_x_108:
[----:B------:R-:W-:-:S07]  /*6210*/  FADD.FTZ R5, R4, R5 ;  /* 0x0000000504057221 */ /* 0x000fce0000010000 */
.L_x_116:
[----:B------:R-:W-:Y:S05]  /*6220*/  BSYNC.RECONVERGENT B2 ;  /* 0x0000000000027941 */ /* 0x000fea0003800200 */
.L_x_106:
[----:B------:R-:W-:-:S04]  /*6230*/  HFMA2 R55, -RZ, RZ, 0, 0 ;  /* 0x00000000ff377431 */ /* 0x000fc800000001ff */
[----:B0-----:R-:W-:Y:S05]  /*6240*/  RET.REL.NODEC R54 `(render) ;  /* 0xffffff9c366c7950 */ /* 0x001fea0003c3ffff */
        .type           $render$__internal_accurate_pow,@function
        .size           $render$__internal_accurate_pow,(.L_x_122 - $render$__internal_accurate_pow)
$render$__internal_accurate_pow:
[----:B------:R-:W-:Y:S01]  /*6250*/  ISETP.GT.U32.AND P0, PT, R53, 0xfffff, PT ;  /* 0x000fffff3500780c */ /* 0x000fe20003f04070 */
[----:B------:R-:W-:Y:S01]  /*6260*/  IMAD.MOV.U32 R14, RZ, RZ, R24 ;  /* 0x000000ffff0e7224 */ /* 0x000fe200078e0018 */
[----:B------:R-:W-:Y:S01]  /*6270*/  MOV R15, R53 ;  /* 0x00000035000f7202 */ /* 0x000fe20000000f00 */
[----:B------:R-:W-:Y:S01]  /*6280*/  UMOV UR6, 0x7d2cafe2 ;  /* 0x7d2cafe200067882 */ /* 0x000fe20000000000 */
[----:B------:R-:W-:Y:S01]  /*6290*/  UMOV UR7, 0x3eb0f5ff ;  /* 0x3eb0f5ff00077882 */ /* 0x000fe20000000000 */
[----:B------:R-:W-:Y:S01]  /*62a0*/  UMOV UR10, 0x3b39803f ;  /* 0x3b39803f000a7882 */ /* 0x000fe20000000000 */
[----:B------:R-:W-:-:S07]  /*62b0*/  UMOV UR11, 0x3c7abc9e ;  /* 0x3c7abc9e000b7882 */ /* 0x000fce0000000000 */
[----:B------:R-:W-:Y:S01]  /*62c0*/  @!P0 DMUL R38, R14, 1.80143985094819840000e+16 ;  /* 0x435000000e268828 */ /* 0x000fe20000000000 */
[--C-:B------:R-:W-:Y:S01]  /*62d0*/  IMAD.MOV.U32 R14, RZ, RZ, R53.reuse ;  /* 0x000000ffff0e7224 */ /* 0x100fe200078e0035 */
[----:B------:R-:W-:-:S08]  /*62e0*/  SHF.R.U32.HI R53, RZ, 0x14, R53 ;  /* 0x00000014ff357819 */ /* 0x000fd00000011635 */
[----:B------:R-:W-:Y:S01]  /*62f0*/  @!P0 MOV R14, R39 ;  /* 0x00000027000e8202 */ /* 0x000fe20000000f00 */
[----:B------:R-:W-:Y:S01]  /*6300*/  @!P0 IMAD.MOV.U32 R24, RZ, RZ, R38 ;  /* 0x000000ffff188224 */ /* 0x000fe200078e0026 */
[----:B------:R-:W-:Y:S02]  /*6310*/  @!P0 LEA.HI R53, R39, 0xffffffca, RZ, 0xc ;  /* 0xffffffca27358811 */ /* 0x000fe400078f60ff */
[----:B------:R-:W-:-:S04]  /*6320*/  LOP3.LUT R14, R14, 0x800fffff, RZ, 0xc0, !PT ;  /* 0x800fffff0e0e7812 */ /* 0x000fc800078ec0ff */
[----:B------:R-:W-:Y:S02]  /*6330*/  LOP3.LUT R25, R14, 0x3ff00000, RZ, 0xfc, !PT ;  /* 0x3ff000000e197812 */ /* 0x000fe400078efcff */
[----:B------:R-:W-:Y:S02]  /*6340*/  MOV R14, RZ ;  /* 0x000000ff000e7202 */ /* 0x000fe40000000f00 */
[----:B------:R-:W-:-:S13]  /*6350*/  ISETP.GE.U32.AND P1, PT, R25, 0x3ff6a09f, PT ;  /* 0x3ff6a09f1900780c */ /* 0x000fda0003f26070 */
[----:B------:R-:W-:-:S05]  /*6360*/  @P1 IADD3 R15, PT, PT, R25, -0x100000, RZ ;  /* 0xfff00000190f1810 */ /* 0x000fca0007ffe0ff */
[----:B------:R-:W-:-:S06]  /*6370*/  @P1 IMAD.MOV.U32 R25, RZ, RZ, R15 ;  /* 0x000000ffff191224 */ /* 0x000fcc00078e000f */
[C---:B------:R-:W-:Y:S02]  /*6380*/  DADD R16, R24.reuse, 1 ;  /* 0x3ff0000018107429 */ /* 0x040fe40000000000 */
[----:B------:R-:W-:-:S04]  /*6390*/  DADD R24, R24, -1 ;  /* 0xbff0000018187429 */ /* 0x000fc80000000000 */
[----:B------:R-:W0:Y:S02]  /*63a0*/  MUFU.RCP64H R15, R17 ;  /* 0x00000011000f7308 */ /* 0x000e240000001800 */
[----:B0-----:R-:W-:-:S08]  /*63b0*/  DFMA R18, -R16, R14, 1 ;  /* 0x3ff000001012742b */ /* 0x001fd0000000010e */
[----:B------:R-:W-:-:S08]  /*63c0*/  DFMA R18, R18, R18, R18 ;  /* 0x000000121212722b */ /* 0x000fd00000000012 */
[----:B------:R-:W-:Y:S01]  /*63d0*/  DFMA R18, R14, R18, R14 ;  /* 0x000000120e12722b */ /* 0x000fe2000000000e */
[----:B------:R-:W-:Y:S01]  /*63e0*/  IMAD.MOV.U32 R14, RZ, RZ, 0x41ad3b5a ;  /* 0x41ad3b5aff0e7424 */ /* 0x000fe200078e00ff */
[----:B------:R-:W-:-:S06]  /*63f0*/  MOV R15, 0x3ed0f5d2 ;  /* 0x3ed0f5d2000f7802 */ /* 0x000fcc0000000f00 */
[----:B------:R-:W-:-:S08]  /*6400*/  DMUL R36, R24, R18 ;  /* 0x0000001218247228 */ /* 0x000fd00000000000 */
[----:B------:R-:W-:-:S08]  /*6410*/  DFMA R36, R24, R18, R36 ;  /* 0x000000121824722b */ /* 0x000fd00000000024 */
[----:B------:R-:W-:Y:S02]  /*6420*/  DMUL R22, R36, R36 ;  /* 0x0000002424167228 */ /* 0x000fe40000000000 */
[----:B------:R-:W-:-:S06]  /*6430*/  DADD R34, R24, -R36 ;  /* 0x0000000018227229 */ /* 0x000fcc0000000824 */
[----:B------:R-:W-:Y:S01]  /*6440*/  DFMA R14, R22, UR6, R14 ;  /* 0x00000006160e7c2b */ /* 0x000fe2000800000e */
[----:B------:R-:W-:Y:S01]  /*6450*/  UMOV UR6, 0x75488a3f ;  /* 0x75488a3f00067882 */ /* 0x000fe20000000000 */
[----:B------:R-:W-:Y:S01]  /*6460*/  UMOV UR7, 0x3ef3b20a ;  /* 0x3ef3b20a00077882 */ /* 0x000fe20000000000 */
[----:B------:R-:W-:-:S05]  /*6470*/  DADD R34, R34, R34 ;  /* 0x0000000022227229 */ /* 0x000fca0000000022 */
[----:B------:R-:W-:Y:S01]  /*6480*/  DFMA R20, R22, R14, UR6 ;  /* 0x0000000616147e2b */ /* 0x000fe2000800000e */
[----:B------:R-:W-:Y:S01]  /*6490*/  UMOV UR6, 0xe4faecd5 ;  /* 0xe4faecd500067882 */ /* 0x000fe20000000000 */
[----:B------:R-:W-:Y:S01]  /*64a0*/  UMOV UR7, 0x3f1745cd ;  /* 0x3f1745cd00077882 */ /* 0x000fe20000000000 */
[-C--:B------:R-:W-:Y:S02]  /*64b0*/  DMUL R14, R36, R36.reuse ;  /* 0x00000024240e7228 */ /* 0x080fe40000000000 */
[----:B------:R-:W-:-:S03]  /*64c0*/  DFMA R34, R24, -R36, R34 ;  /* 0x800000241822722b */ /* 0x000fc60000000022 */
[----:B------:R-:W-:Y:S01]  /*64d0*/  DFMA R20, R22, R20, UR6 ;  /* 0x0000000616147e2b */ /* 0x000fe20008000014 */
[----:B------:R-:W-:Y:S01]  /*64e0*/  UMOV UR6, 0x258a578b ;  /* 0x258a578b00067882 */ /* 0x000fe20000000000 */
[----:B------:R-:W-:-:S03]  /*64f0*/  UMOV UR7, 0x3f3c71c7 ;  /* 0x3f3c71c700077882 */ /* 0x000fc60000000000 */
[----:B------:R-:W-:-:S03]  /*6500*/  DMUL R34, R18, R34 ;  /* 0x0000002212227228 */ /* 0x000fc60000000000 */
[----:B------:R-:W-:Y:S01]  /*6510*/  DFMA R20, R22, R20, UR6 ;  /* 0x0000000616147e2b */ /* 0x000fe20008000014 */
[----:B------:R-:W-:Y:S01]  /*6520*/  UMOV UR6, 0x9242b910 ;  /* 0x9242b91000067882 */ /* 0x000fe20000000000 */
[----:B------:R-:W-:-:S06]  /*6530*/  UMOV UR7, 0x3f624924 ;  /* 0x3f62492400077882 */ /* 0x000fcc0000000000 */
[----:B------:R-:W-:Y:S01]  /*6540*/  DFMA R20, R22, R20, UR6 ;  /* 0x0000000616147e2b */ /* 0x000fe20008000014 */
[----:B------:R-:W-:Y:S01]  /*6550*/  UMOV UR6, 0x99999dfb ;  /* 0x99999dfb00067882 */ /* 0x000fe20000000000 */
[----:B------:R-:W-:-:S06]  /*6560*/  UMOV UR7, 0x3f899999 ;  /* 0x3f89999900077882 */ /* 0x000fcc0000000000 */
[----:B------:R-:W-:Y:S01]  /*6570*/  DFMA R20, R22, R20, UR6 ;  /* 0x0000000616147e2b */ /* 0x000fe20008000014 */
[----:B------:R-:W-:Y:S01]  /*6580*/  UMOV UR6, 0x55555555 ;  /* 0x5555555500067882 */ /* 0x000fe20000000000 */
[----:B------:R-:W-:-:S06]  /*6590*/  UMOV UR7, 0x3fb55555 ;  /* 0x3fb5555500077882 */ /* 0x000fcc0000000000 */
[----:B------:R-:W-:-:S08]  /*65a0*/  DFMA R32, R22, R20, UR6 ;  /* 0x0000000616207e2b */ /* 0x000fd00008000014 */
[----:B------:R-:W-:Y:S01]  /*65b0*/  DADD R16, -R32, UR6 ;  /* 0x0000000620107e29 */ /* 0x000fe20008000100 */
[----:B------:R-:W-:Y:S01]  /*65c0*/  UMOV UR6, 0xb9e7b0 ;  /* 0x00b9e7b000067882 */ /* 0x000fe20000000000 */
[----:B------:R-:W-:-:S06]  /*65d0*/  UMOV UR7, 0x3c46a4cb ;  /* 0x3c46a4cb00077882 */ /* 0x000fcc0000000000 */
[----:B------:R-:W-:Y:S02]  /*65e0*/  DFMA R26, R22, R20, R16 ;  /* 0x00000014161a722b */ /* 0x000fe40000000010 */
[C---:B------:R-:W-:Y:S01]  /*65f0*/  DMUL R16, R36.reuse, R14 ;  /* 0x0000000e24107228 */ /* 0x040fe20000000000 */
[----:B------:R-:W-:Y:S01]  /*6600*/  VIADD R23, R35, 0x100000 ;  /* 0x0010000023177836 */ /* 0x000fe20000000000 */
[----:B------:R-:W-:Y:S01]  /*6610*/  DFMA R20, R36, R36, -R14 ;  /* 0x000000242414722b */ /* 0x000fe2000000080e */
[----:B------:R-:W-:-:S03]  /*6620*/  MOV R22, R34 ;  /* 0x0000002200167202 */ /* 0x000fc60000000f00 */
[----:B------:R-:W-:Y:S01]  /*6630*/  DADD R26, R26, -UR6 ;  /* 0x800000061a1a7e29 */ /* 0x000fe20008000000 */
[----:B------:R-:W-:Y:S01]  /*6640*/  UMOV UR6, 0x80000000 ;  /* 0x8000000000067882 */ /* 0x000fe20000000000 */
[C---:B------:R-:W-:Y:S01]  /*6650*/  DFMA R18, R36.reuse, R14, -R16 ;  /* 0x0000000e2412722b */ /* 0x040fe20000000810 */
[----:B------:R-:W-:Y:S01]  /*6660*/  UMOV UR7, 0x43300000 ;  /* 0x4330000000077882 */ /* 0x000fe20000000000 */
[----:B------:R-:W-:-:S04]  /*6670*/  DFMA R20, R36, R22, R20 ;  /* 0x000000162414722b */ /* 0x000fc80000000014 */
[----:B------:R-:W-:Y:S02]  /*6680*/  DADD R24, R32, R26 ;  /* 0x0000000020187229 */ /* 0x000fe4000000001a */
[----:B------:R-:W-:-:S06]  /*6690*/  DFMA R18, R34, R14, R18 ;  /* 0x0000000e2212722b */ /* 0x000fcc0000000012 */
[----:B------:R-:W-:Y:S02]  /*66a0*/  DMUL R14, R24, R16 ;  /* 0x00000010180e7228 */ /* 0x000fe40000000000 */
[----:B------:R-:W-:Y:S02]  /*66b0*/  DFMA R18, R36, R20, R18 ;  /* 0x000000142412722b */ /* 0x000fe40000000012 */
[----:B------:R-:W-:-:S04]  /*66c0*/  DADD R32, R32, -R24 ;  /* 0x0000000020207229 */ /* 0x000fc80000000818 */
[----:B------:R-:W-:-:S04]  /*66d0*/  DFMA R20, R24, R16, -R14 ;  /* 0x000000101814722b */ /* 0x000fc8000000080e */
[----:B------:R-:W-:-:S04]  /*66e0*/  DADD R32, R26, R32 ;  /* 0x000000001a207229 */ /* 0x000fc80000000020 */
[----:B------:R-:W-:-:S08]  /*66f0*/  DFMA R18, R24, R18, R20 ;  /* 0x000000121812722b */ /* 0x000fd00000000014 */
[----:B------:R-:W-:-:S08]  /*6700*/  DFMA R32, R32, R16, R18 ;  /* 0x000000102020722b */ /* 0x000fd00000000012 */
[----:B------:R-:W-:-:S08]  /*6710*/  DADD R18, R14, R32 ;  /* 0x000000000e127229 */ /* 0x000fd00000000020 */
[--C-:B------:R-:W-:Y:S02]  /*6720*/  DADD R16, R36, R18.reuse ;  /* 0x0000000024107229 */ /* 0x100fe40000000012 */
[----:B------:R-:W-:-:S06]  /*6730*/  DADD R14, R14, -R18 ;  /* 0x000000000e0e7229 */ /* 0x000fcc0000000812 */
[----:B------:R-:W-:Y:S02]  /*6740*/  DADD R36, R36, -R16 ;  /* 0x0000000024247229 */ /* 0x000fe40000000810 */
[----:B------:R-:W-:-:S06]  /*6750*/  DADD R14, R32, R14 ;  /* 0x00000000200e7229 */ /* 0x000fcc000000000e */
[----:B------:R-:W-:Y:S01]  /*6760*/  DADD R36, R18, R36 ;  /* 0x0000000012247229 */ /* 0x000fe20000000024 */
[C---:B------:R-:W-:Y:S01]  /*6770*/  VIADD R18, R53.reuse, 0xfffffc01 ;  /* 0xfffffc0135127836 */ /* 0x040fe20000000000 */
[----:B------:R-:W-:Y:S01]  /*6780*/  @P1 IADD3 R18, PT, PT, R53, -0x3fe, RZ ;  /* 0xfffffc0235121810 */ /* 0x000fe20007ffe0ff */
[----:B------:R-:W-:-:S03]  /*6790*/  IMAD.MOV.U32 R19, RZ, RZ, 0x43300000 ;  /* 0x43300000ff137424 */ /* 0x000fc600078e00ff */
[----:B------:R-:W-:Y:S02]  /*67a0*/  LOP3.LUT R18, R18, 0x80000000, RZ, 0x3c, !PT ;  /* 0x8000000012127812 */ /* 0x000fe400078e3cff */
[----:B------:R-:W-:-:S04]  /*67b0*/  DADD R14, R14, R36 ;  /* 0x000000000e0e7229 */ /* 0x000fc80000000024 */
[----:B------:R-:W-:Y:S01]  /*67c0*/  DADD R18, R18, -UR6 ;  /* 0x8000000612127e29 */ /* 0x000fe20008000000 */
[----:B------:R-:W-:Y:S01]  /*67d0*/  UMOV UR6, 0xfefa39ef ;  /* 0xfefa39ef00067882 */ /* 0x000fe20000000000 */
[----:B------:R-:W-:Y:S02]  /*67e0*/  UMOV UR7, 0x3fe62e42 ;  /* 0x3fe62e4200077882 */ /* 0x000fe40000000000 */
[----:B------:R-:W-:-:S08]  /*67f0*/  DADD R34, R34, R14 ;  /* 0x0000000022227229 */ /* 0x000fd0000000000e */
[----:B------:R-:W-:-:S08]  /*6800*/  DADD R20, R16, R34 ;  /* 0x0000000010147229 */ /* 0x000fd00000000022 */
[--C-:B------:R-:W-:Y:S02]  /*6810*/  DFMA R14, R18, UR6, R20.reuse ;  /* 0x00000006120e7c2b */ /* 0x100fe40008000014 */
[----:B------:R-:W-:-:S06]  /*6820*/  DADD R22, R16, -R20 ;  /* 0x0000000010167229 */ /* 0x000fcc0000000814 */
[----:B------:R-:W-:Y:S02]  /*6830*/  DFMA R16, R18, -UR6, R14 ;  /* 0x8000000612107c2b */ /* 0x000fe4000800000e */
[----:B------:R-:W-:-:S06]  /*6840*/  DADD R22, R34, R22 ;  /* 0x0000000022167229 */ /* 0x000fcc0000000016 */
[----:B------:R-:W-:-:S08]  /*6850*/  DADD R16, -R20, R16 ;  /* 0x0000000014107229 */ /* 0x000fd00000000110 */
[----:B------:R-:W-:-:S08]  /*6860*/  DADD R16, R22, -R16 ;  /* 0x0000000016107229 */ /* 0x000fd00000000810 */
[----:B------:R-:W-:-:S08]  /*6870*/  DFMA R18, R18, UR10, R16 ;  /* 0x0000000a12127c2b */ /* 0x000fd00008000010 */
[----:B------:R-:W-:-:S08]  /*6880*/  DADD R16, R14, R18 ;  /* 0x000000000e107229 */ /* 0x000fd00000000012 */
[----:B------:R-:W-:Y:S02]  /*6890*/  DADD R14, R14, -R16 ;  /* 0x000000000e0e7229 */ /* 0x000fe40000000810 */
[----:B------:R-:W-:-:S06]  /*68a0*/  DMUL R24, R16, 2 ;  /* 0x4000000010187828 */ /* 0x000fcc0000000000 */
[----:B------:R-:W-:Y:S02]  /*68b0*/  DADD R14, R18, R14 ;  /* 0x00000000120e7229 */ /* 0x000fe4000000000e */
[----:B------:R-:W-:Y:S01]  /*68c0*/  DFMA R22, R16, 2, -R24 ;  /* 0x400000001016782b */ /* 0x000fe20000000818 */
[----:B------:R-:W-:Y:S01]  /*68d0*/  MOV R16, 0x652b82fe ;  /* 0x652b82fe00107802 */ /* 0x000fe20000000f00 */
[----:B------:R-:W-:-:S06]  /*68e0*/  IMAD.MOV.U32 R17, RZ, RZ, 0x3ff71547 ;  /* 0x3ff71547ff117424 */ /* 0x000fcc00078e00ff */
[----:B------:R-:W-:-:S08]  /*68f0*/  DFMA R22, R14, 2, R22 ;  /* 0x400000000e16782b */ /* 0x000fd00000000016 */
[----:B------:R-:W-:-:S08]  /*6900*/  DADD R14, R24, R22 ;  /* 0x00000000180e7229 */ /* 0x000fd00000000016 */
[----:B------:R-:W-:Y:S02]  /*6910*/  DFMA R16, R14, R16, 6.75539944105574400000e+15 ;  /* 0x433800000e10742b */ /* 0x000fe40000000010 */
[----:B------:R-:W-:Y:S01]  /*6920*/  FSETP.GEU.AND P0, PT, |R15|, 4.1917929649353027344, PT ;  /* 0x4086232b0f00780b */ /* 0x000fe20003f0e200 */
[----:B------:R-:W-:-:S05]  /*6930*/  DADD R24, R24, -R14 ;  /* 0x0000000018187229 */ /* 0x000fca000000080e */
[----:B------:R-:W-:-:S03]  /*6940*/  DADD R18, R16, -6.75539944105574400000e+15 ;  /* 0xc338000010127429 */ /* 0x000fc60000000000 */
[----:B------:R-:W-:-:S05]  /*6950*/  DADD R22, R22, R24 ;  /* 0x0000000016167229 */ /* 0x000fca0000000018 */
[----:B------:R-:W-:Y:S01]  /*6960*/  DFMA R20, R18, -UR6, R14 ;  /* 0x8000000612147c2b */ /* 0x000fe2000800000e */
[----:B------:R-:W-:Y:S01]  /*6970*/  UMOV UR6, 0x3b39803f ;  /* 0x3b39803f00067882 */ /* 0x000fe20000000000 */
[----:B------:R-:W-:-:S06]  /*6980*/  UMOV UR7, 0x3c7abc9e ;  /* 0x3c7abc9e00077882 */ /* 0x000fcc0000000000 */
[----:B------:R-:W-:Y:S01]  /*6990*/  DFMA R20, R18, -UR6, R20 ;  /* 0x8000000612147c2b */ /* 0x000fe20008000014 */
[----:B------:R-:W-:Y:S01]  /*69a0*/  UMOV UR6, 0x69ce2bdf ;  /* 0x69ce2bdf00067882 */ /* 0x000fe20000000000 */
[----:B------:R-:W-:Y:S01]  /*69b0*/  MOV R18, 0xfca213ea ;  /* 0xfca213ea00127802 */ /* 0x000fe20000000f00 */
[----:B------:R-:W-:Y:S01]  /*69c0*/  IMAD.MOV.U32 R19, RZ, RZ, 0x3e928af3 ;  /* 0x3e928af3ff137424 */ /* 0x000fe200078e00ff */
[----:B------:R-:W-:-:S05]  /*69d0*/  UMOV UR7, 0x3e5ade15 ;  /* 0x3e5ade1500077882 */ /* 0x000fca0000000000 */
[----:B------:R-:W-:Y:S01]  /*69e0*/  DFMA R18, R20, UR6, R18 ;  /* 0x0000000614127c2b */ /* 0x000fe20008000012 */
        /* <DEDUP_REMOVED lines=24> */
[----:B------:R-:W-:-:S08]  /*6b70*/  DFMA R18, R20, R18, 1 ;  /* 0x3ff000001412742b */ /* 0x000fd00000000012 */
[----:B------:R-:W-:-:S10]  /*6b80*/  DFMA R18, R20, R18, 1 ;  /* 0x3ff000001412742b */ /* 0x000fd40000000012 */
[----:B------:R-:W-:Y:S01]  /*6b90*/  LEA R21, R16, R19, 0x14 ;  /* 0x0000001310157211 */ /* 0x000fe200078ea0ff */
[----:B------:R-:W-:Y:S01]  /*6ba0*/  IMAD.MOV.U32 R20, RZ, RZ, R18 ;  /* 0x000000ffff147224 */ /* 0x000fe200078e0012 */
[----:B------:R-:W-:Y:S06]  /*6bb0*/  @!P0 BRA `(.L_x_117) ;  /* 0x0000000000308947 */ /* 0x000fec0003800000 */
[----:B------:R-:W-:Y:S01]  /*6bc0*/  FSETP.GEU.AND P1, PT, |R15|, 4.2275390625, PT ;  /* 0x408748000f00780b */ /* 0x000fe20003f2e200 */
[C---:B------:R-:W-:Y:S02]  /*6bd0*/  DADD R20, R14.reuse, +INF ;  /* 0x7ff000000e147429 */ /* 0x040fe40000000000 */
[----:B------:R-:W-:-:S08]  /*6be0*/  DSETP.GEU.AND P0, PT, R14, RZ, PT ;  /* 0x000000ff0e00722a */ /* 0x000fd00003f0e000 */
[----:B------:R-:W-:Y:S02]  /*6bf0*/  FSEL R20, R20, RZ, P0 ;  /* 0x000000ff14147208 */ /* 0x000fe40000000000 */
[----:B------:R-:W-:Y:S02]  /*6c00*/  @!P1 LEA.HI R17, R16, R16, RZ, 0x1 ;  /* 0x0000001010119211 */ /* 0x000fe400078f08ff */
[----:B------:R-:W-:Y:S02]  /*6c10*/  FSEL R21, R21, RZ, P0 ;  /* 0x000000ff15157208 */ /* 0x000fe40000000000 */
[----:B------:R-:W-:-:S04]  /*6c20*/  @!P1 SHF.R.S32.HI R17, RZ, 0x1, R17 ;  /* 0x00000001ff119819 */ /* 0x000fc80000011411 */
[----:B------:R-:W-:Y:S01]  /*6c30*/  @!P1 IADD3 R14, PT, PT, R16, -R17, RZ ;  /* 0x80000011100e9210 */ /* 0x000fe20007ffe0ff */
[----:B------:R-:W-:-:S03]  /*6c40*/  @!P1 IMAD R19, R17, 0x100000, R19 ;  /* 0x0010000011139824 */ /* 0x000fc600078e0213 */
[----:B------:R-:W-:Y:S02]  /*6c50*/  @!P1 LEA R15, R14, 0x3ff00000, 0x14 ;  /* 0x3ff000000e0f9811 */ /* 0x000fe400078ea0ff */
[----:B------:R-:W-:-:S06]  /*6c60*/  @!P1 MOV R14, RZ ;  /* 0x000000ff000e9202 */ /* 0x000fcc0000000f00 */
[----:B------:R-:W-:-:S11]  /*6c70*/  @!P1 DMUL R20, R18, R14 ;  /* 0x0000000e12149228 */ /* 0x000fd60000000000 */
.L_x_117:
[----:B------:R-:W-:Y:S01]  /*6c80*/  DFMA R22, R22, R20, R20 ;  /* 0x000000141616722b */ /* 0x000fe20000000014 */
[----:B------:R-:W-:Y:S01]  /*6c90*/  IMAD.MOV.U32 R14, RZ, RZ, R12 ;  /* 0x000000ffff0e7224 */ /* 0x000fe200078e000c */
[----:B------:R-:W-:Y:S01]  /*6ca0*/  DSETP.NEU.AND P0, PT, |R20|, +INF , PT ;  /* 0x7ff000001400742a */ /* 0x000fe20003f0d200 */
[----:B------:R-:W-:-:S07]  /*6cb0*/  MOV R15, 0x0 ;  /* 0x00000000000f7802 */ /* 0x000fce0000000f00 */
[----:B------:R-:W-:Y:S02]  /*6cc0*/  FSEL R16, R20, R22, !P0 ;  /* 0x0000001614107208 */ /* 0x000fe40004000000 */
[----:B------:R-:W-:Y:S01]  /*6cd0*/  FSEL R20, R21, R23, !P0 ;  /* 0x0000001715147208 */ /* 0x000fe20004000000 */
[----:B------:R-:W-:Y:S06]  /*6ce0*/  RET.REL.NODEC R14 `(render) ;  /* 0xffffff900ec47950 */ /* 0x000fec0003c3ffff */
.L_x_118:
[----:B------:R-:W-:-:S00]  /*6cf0*/  BRA `(.L_x_118) ;  /* 0xfffffffc00fc7947 */ /* 0x000fc0000383ffff */
[----:B------:R-:W-:-:S00]  /*6d00*/  NOP ;  /* 0x0000000000007918 */ /* 0x000fc00000000000 */
[----:B------:R-:W-:-:S00]  /*6d10*/  NOP ;  /* 0x0000000000007918 */ /* 0x000fc00000000000 */
[----:B------:R-:W-:-:S00]  /*6d20*/  NOP ;  /* 0x0000000000007918 */ /* 0x000fc00000000000 */
[----:B------:R-:W-:-:S00]  /*6d30*/  NOP ;  /* 0x0000000000007918 */ /* 0x000fc00000000000 */
[----:B------:R-:W-:-:S00]  /*6d40*/  NOP ;  /* 0x0000000000007918 */ /* 0x000fc00000000000 */
[----:B------:R-:W-:-:S00]  /*6d50*/  NOP ;  /* 0x0000000000007918 */ /* 0x000fc00000000000 */
[----:B------:R-:W-:-:S00]  /*6d60*/  NOP ;  /* 0x0000000000007918 */ /* 0x000fc00000000000 */
[----:B------:R-:W-:-:S00]  /*6d70*/  NOP ;  /* 0x0000000000007918 */ /* 0x000fc00000000000 */
.L_x_122:


//--------------------- .nv.global.init           --------------------------
	.section	.nv.global.init,"aw",@progbits
	.align	4
.nv.global.init:
	.type		__cudart_i2opi_f,@object
	.size		__cudart_i2opi_f,(.L_0 - __cudart_i2opi_f)
__cudart_i2opi_f:
        /*0000*/ 	.byte	0x41, 0x90, 0x43, 0x3c, 0x99, 0x95, 0x62, 0xdb, 0xc0, 0xdd, 0x34, 0xf5, 0xd1, 0x57, 0x27, 0xfc
        /*0010*/ 	.byte	0x29, 0x15, 0x44, 0x4e, 0x6e, 0x83, 0xf9, 0xa2
.L_0:


//--------------------- .nv.shared.reserved.0     --------------------------
	.section	.nv.shared.reserved.0,"aw",@nobits
	.weak		__nv_reservedSMEM_offset_0_alias
	.size		__nv_reservedSMEM_offset_0_alias, 0, 64
	.other		__nv_reservedSMEM_offset_0_alias,@"STO_CUDA_RESERVED_SHARED STV_DEFAULT"
__nv_reservedSMEM_offset_0_alias:
	.zero		0
	.zero		64


//--------------------- .nv.constant0.render      --------------------------
	.section	.nv.constant0.render,"a",@progbits
	.sectionflags	@""
	.align	4
.nv.constant0.render:
	.zero		968


//--------------------- SYMBOLS --------------------------

	.type		.nv.reservedSmem.offset0,@object
	.size		.nv.reservedSmem.offset0,0x4
